// auto-generated by cutlass_sweep.gemm — config: {"arch": "sm_90", "cluster_m": 1, "cluster_n": 2, "dtype": "e5m2", "stages": 3, "tile_k": 32, "tile_m": 64, "tile_n": 256}
#include "cutlass/cutlass.h"
#include "cutlass/gemm/collective/collective_builder.hpp"
#include "cutlass/gemm/device/gemm_universal_adapter.h"
#include "cutlass/gemm/kernel/gemm_universal.hpp"
#include "cutlass/epilogue/collective/collective_builder.hpp"

using ElemA = cutlass::float_e5m2_t;
using ElemB = cutlass::float_e5m2_t;
using ElemCD = cutlass::float_e5m2_t;
using Acc  = float;
using TileShape    = cute::Shape<cute::_64, cute::_256, cute::_32>;
using ClusterShape = cute::Shape<cute::_1, cute::_2, cute::_1>;

using CollectiveEpilogue = typename cutlass::epilogue::collective::CollectiveBuilder<
    cutlass::arch::Sm90, cutlass::arch::OpClassTensorOp,
    TileShape, ClusterShape,
    cutlass::epilogue::collective::EpilogueTileAuto,
    Acc, Acc,
    ElemCD, cutlass::layout::RowMajor, 128 / cutlass::sizeof_bits<ElemCD>::value,
    ElemCD, cutlass::layout::RowMajor, 128 / cutlass::sizeof_bits<ElemCD>::value,
    cutlass::epilogue::collective::EpilogueScheduleAuto
  >::CollectiveOp;

using CollectiveMainloop = typename cutlass::gemm::collective::CollectiveBuilder<
    cutlass::arch::Sm90, cutlass::arch::OpClassTensorOp,
    ElemA, cutlass::layout::RowMajor, 128 / cutlass::sizeof_bits<ElemA>::value,
    ElemB, cutlass::layout::ColumnMajor, 128 / cutlass::sizeof_bits<ElemB>::value,
    Acc,
    TileShape, ClusterShape,
    cutlass::gemm::collective::StageCount<3>,
    cutlass::gemm::collective::KernelScheduleAuto
  >::CollectiveOp;

using GemmKernel = cutlass::gemm::kernel::GemmUniversal<
    cute::Shape<int,int,int,int>,
    CollectiveMainloop,
    CollectiveEpilogue
>;
using Gemm = cutlass::gemm::device::GemmUniversalAdapter<GemmKernel>;

// Force the device kernel symbol into the cubin without needing a host main.
auto* _anchor = &cutlass::device_kernel<GemmKernel>;


// ===== COMPILED SASS (sm_90a) =====

	.target	sm_90a

	.elftype	@"ET_EXEC"


//--------------------- .note.nv.tkinfo           --------------------------
	.section	.note.nv.tkinfo,"",@"SHT_NOTE"
	.sectionflags	@"SHF_NOTE_NV_TKINFO"
	.tkinfo
        /*0018*/ 	.word	0x00000002
        /*0030*/ 	.string	""
        /*0030*/ 	.string	"ptxas"
        /*0030*/ 	.string	"Cuda compilation tools, release 13.0, V13.0.88"
        /*0030*/ 	.string	"Build cuda_13.0.r13.0/compiler.36424714_0"
        /*0030*/ 	.string	"-arch sm_90a -m 64 "



//--------------------- .note.nv.cuinfo           --------------------------
	.section	.note.nv.cuinfo,"",@"SHT_NOTE"
	.sectionflags	@"SHF_NOTE_NV_CUINFO"
        /*0018*/ 	.short	0x0002
        /*001a*/ 	.short	0x005a
        /*001c*/ 	.short	0x0082
	.zero		2


//--------------------- .nv.info                  --------------------------
	.section	.nv.info,"",@"SHT_CUDA_INFO"
	.align	4


	//----- nvinfo : EIATTR_REGCOUNT
	.align		4
        /*0000*/ 	.byte	0x04, 0x2f
        /*0002*/ 	.short	(.L_12 - .L_11)
	.align		4
.L_11:
        /*0004*/ 	.word	index@(_ZN7cutlass13device_kernelINS_4gemm6kernel13GemmUniversalIN4cute5tupleIJiiiiEEENS1_10collective13CollectiveMmaINS1_37MainloopSm90TmaGmmaWarpSpecializedFP8ILi3ENS5_IJNS4_1CILi1EEENSA_ILi2EEESB_EEENS1_32KernelTmaWarpSpecializedPingpongEEENS5_IJNSA_ILi64EEENSA_ILi256EEENSA_ILi32EEEEEENS_12float_e5m2_tENS5_IJlSB_lEEESK_SL_NS4_8TiledMMAINS4_8MMA_AtomIJNS4_4SM904GMMA31MMA_64x256x32_F32E5M2E5M2_SS_TNILNSP_7ScaleInE1ELSR_1EEEEEENS4_6LayoutINS5_IJSB_SB_SB_EEENS5_IJNSA_ILi0EEESW_SW_EEEEENS5_IJNS4_10UnderscoreESZ_SZ_EEEEENS4_23SM90_TMA_LOAD_MULTICASTENS4_14ComposedLayoutINS4_7SwizzleILi1ELi4ELi3EEENS4_18smem_ptr_flag_bitsILi8EEENSU_INS5_IJNSA_ILi8EEESI_EEENS5_IJSI_SB_EEEEEEEvNS4_8identityENS4_13SM90_TMA_LOADES1C_vS1D_EENS_8epilogue10collective6detail29Sm90TmaWarpSpecializedAdapterINS1H_15DefaultEpilogueISK_SL_SL_NS1G_6thread17LinearCombinationISK_Li1EffLNS1L_9ScaleType4KindE0ELNS_15FloatRoundStyleE2ESK_EENS1_15EpilogueDefaultEEEEEvvEEEEvNT_6ParamsE)
        /*0008*/ 	.word	0x000000a8


	//----- nvinfo : EIATTR_FRAME_SIZE
	.align		4
.L_12:
        /*000c*/ 	.byte	0x04, 0x11
        /*000e*/ 	.short	(.L_14 - .L_13)
	.align		4
.L_13:
        /*0010*/ 	.word	index@(_ZN7cutlass13device_kernelINS_4gemm6kernel13GemmUniversalIN4cute5tupleIJiiiiEEENS1_10collective13CollectiveMmaINS1_37MainloopSm90TmaGmmaWarpSpecializedFP8ILi3ENS5_IJNS4_1CILi1EEENSA_ILi2EEESB_EEENS1_32KernelTmaWarpSpecializedPingpongEEENS5_IJNSA_ILi64EEENSA_ILi256EEENSA_ILi32EEEEEENS_12float_e5m2_tENS5_IJlSB_lEEESK_SL_NS4_8TiledMMAINS4_8MMA_AtomIJNS4_4SM904GMMA31MMA_64x256x32_F32E5M2E5M2_SS_TNILNSP_7ScaleInE1ELSR_1EEEEEENS4_6LayoutINS5_IJSB_SB_SB_EEENS5_IJNSA_ILi0EEESW_SW_EEEEENS5_IJNS4_10UnderscoreESZ_SZ_EEEEENS4_23SM90_TMA_LOAD_MULTICASTENS4_14ComposedLayoutINS4_7SwizzleILi1ELi4ELi3EEENS4_18smem_ptr_flag_bitsILi8EEENSU_INS5_IJNSA_ILi8EEESI_EEENS5_IJSI_SB_EEEEEEEvNS4_8identityENS4_13SM90_TMA_LOADES1C_vS1D_EENS_8epilogue10collective6detail29Sm90TmaWarpSpecializedAdapterINS1H_15DefaultEpilogueISK_SL_SL_NS1G_6thread17LinearCombinationISK_Li1EffLNS1L_9ScaleType4KindE0ELNS_15FloatRoundStyleE2ESK_EENS1_15EpilogueDefaultEEEEEvvEEEEvNT_6ParamsE)
        /*0014*/ 	.word	0x00000118


	//----- nvinfo : EIATTR_MIN_STACK_SIZE
	.align		4
.L_14:
        /*0018*/ 	.byte	0x04, 0x12
        /*001a*/ 	.short	(.L_16 - .L_15)
	.align		4
.L_15:
        /*001c*/ 	.word	index@(_ZN7cutlass13device_kernelINS_4gemm6kernel13GemmUniversalIN4cute5tupleIJiiiiEEENS1_10collective13CollectiveMmaINS1_37MainloopSm90TmaGmmaWarpSpecializedFP8ILi3ENS5_IJNS4_1CILi1EEENSA_ILi2EEESB_EEENS1_32KernelTmaWarpSpecializedPingpongEEENS5_IJNSA_ILi64EEENSA_ILi256EEENSA_ILi32EEEEEENS_12float_e5m2_tENS5_IJlSB_lEEESK_SL_NS4_8TiledMMAINS4_8MMA_AtomIJNS4_4SM904GMMA31MMA_64x256x32_F32E5M2E5M2_SS_TNILNSP_7ScaleInE1ELSR_1EEEEEENS4_6LayoutINS5_IJSB_SB_SB_EEENS5_IJNSA_ILi0EEESW_SW_EEEEENS5_IJNS4_10UnderscoreESZ_SZ_EEEEENS4_23SM90_TMA_LOAD_MULTICASTENS4_14ComposedLayoutINS4_7SwizzleILi1ELi4ELi3EEENS4_18smem_ptr_flag_bitsILi8EEENSU_INS5_IJNSA_ILi8EEESI_EEENS5_IJSI_SB_EEEEEEEvNS4_8identityENS4_13SM90_TMA_LOADES1C_vS1D_EENS_8epilogue10collective6detail29Sm90TmaWarpSpecializedAdapterINS1H_15DefaultEpilogueISK_SL_SL_NS1G_6thread17LinearCombinationISK_Li1EffLNS1L_9ScaleType4KindE0ELNS_15FloatRoundStyleE2ESK_EENS1_15EpilogueDefaultEEEEEvvEEEEvNT_6ParamsE)
        /*0020*/ 	.word	0x00000118
.L_16:


//--------------------- .nv.compat                --------------------------
	.section	.nv.compat,"",@"SHT_CUDA_COMPAT_INFO"
	.align	4
        /*0000*/ 	.byte	0x02, 0x09, 0x01, 0x00, 0x02, 0x02, 0x04, 0x00, 0x02, 0x05, 0x05, 0x00, 0x03, 0x07, 0x01, 0x01
        /*0010*/ 	.byte	0x02, 0x03, 0x01, 0x00, 0x02, 0x06, 0x01, 0x00, 0x04, 0x0b, 0x08, 0x00, 0x00, 0x00, 0x00, 0x00
        /*0020*/ 	.byte	0x00, 0x00, 0x00, 0x00


//--------------------- .nv.info._ZN7cutlass13device_kernelINS_4gemm6kernel13GemmUniversalIN4cute5tupleIJiiiiEEENS1_10collective13CollectiveMmaINS1_37MainloopSm90TmaGmmaWarpSpecializedFP8ILi3ENS5_IJNS4_1CILi1EEENSA_ILi2EEESB_EEENS1_32KernelTmaWarpSpecializedPingpongEEENS5_IJNSA_ILi64EEENSA_ILi256EEENSA_ILi32EEEEEENS_12float_e5m2_tENS5_IJlSB_lEEESK_SL_NS4_8TiledMMAINS4_8MMA_AtomIJNS4_4SM904GMMA31MMA_64x256x32_F32E5M2E5M2_SS_TNILNSP_7ScaleInE1ELSR_1EEEEEENS4_6LayoutINS5_IJSB_SB_SB_EEENS5_IJNSA_ILi0EEESW_SW_EEEEENS5_IJNS4_10UnderscoreESZ_SZ_EEEEENS4_23SM90_TMA_LOAD_MULTICASTENS4_14ComposedLayoutINS4_7SwizzleILi1ELi4ELi3EEENS4_18smem_ptr_flag_bitsILi8EEENSU_INS5_IJNSA_ILi8EEESI_EEENS5_IJSI_SB_EEEEEEEvNS4_8identityENS4_13SM90_TMA_LOADES1C_vS1D_EENS_8epilogue10collective6detail29Sm90TmaWarpSpecializedAdapterINS1H_15DefaultEpilogueISK_SL_SL_NS1G_6thread17LinearCombinationISK_Li1EffLNS1L_9ScaleType4KindE0ELNS_15FloatRoundStyleE2ESK_EENS1_15EpilogueDefaultEEEEEvvEEEEvNT_6ParamsE --------------------------
	.section	.nv.info._ZN7cutlass13device_kernelINS_4gemm6kernel13GemmUniversalIN4cute5tupleIJiiiiEEENS1_10collective13CollectiveMmaINS1_37MainloopSm90TmaGmmaWarpSpecializedFP8ILi3ENS5_IJNS4_1CILi1EEENSA_ILi2EEESB_EEENS1_32KernelTmaWarpSpecializedPingpongEEENS5_IJNSA_ILi64EEENSA_ILi256EEENSA_ILi32EEEEEENS_12float_e5m2_tENS5_IJlSB_lEEESK_SL_NS4_8TiledMMAINS4_8MMA_AtomIJNS4_4SM904GMMA31MMA_64x256x32_F32E5M2E5M2_SS_TNILNSP_7ScaleInE1ELSR_1EEEEEENS4_6LayoutINS5_IJSB_SB_SB_EEENS5_IJNSA_ILi0EEESW_SW_EEEEENS5_IJNS4_10UnderscoreESZ_SZ_EEEEENS4_23SM90_TMA_LOAD_MULTICASTENS4_14ComposedLayoutINS4_7SwizzleILi1ELi4ELi3EEENS4_18smem_ptr_flag_bitsILi8EEENSU_INS5_IJNSA_ILi8EEESI_EEENS5_IJSI_SB_EEEEEEEvNS4_8identityENS4_13SM90_TMA_LOADES1C_vS1D_EENS_8epilogue10collective6detail29Sm90TmaWarpSpecializedAdapterINS1H_15DefaultEpilogueISK_SL_SL_NS1G_6thread17LinearCombinationISK_Li1EffLNS1L_9ScaleType4KindE0ELNS_15FloatRoundStyleE2ESK_EENS1_15EpilogueDefaultEEEEEvvEEEEvNT_6ParamsE,"",@"SHT_CUDA_INFO"
	.sectionflags	@""
	.align	4


	//----- nvinfo : EIATTR_CUDA_API_VERSION
	.align		4
        /*0000*/ 	.byte	0x04, 0x37
        /*0002*/ 	.short	(.L_18 - .L_17)
.L_17:
        /*0004*/ 	.word	0x00000082


	//----- nvinfo : EIATTR_KPARAM_INFO
	.align		4
.L_18:
        /*0008*/ 	.byte	0x04, 0x17
        /*000a*/ 	.short	(.L_20 - .L_19)
.L_19:
        /*000c*/ 	.word	0x00000000
        /*0010*/ 	.short	0x0000
        /*0012*/ 	.short	0x0070
        /*0014*/ 	.byte	0x00, 0xf0, 0x01, 0x10


	//----- nvinfo : EIATTR_SPARSE_MMA_MASK
	.align		4
.L_20:
        /*0018*/ 	.byte	0x03, 0x50
        /*001a*/ 	.short	0x0000


	//----- nvinfo : EIATTR_MAXREG_COUNT
	.align		4
        /*001c*/ 	.byte	0x03, 0x1b
        /*001e*/ 	.short	0x00a8


	//----- nvinfo : EIATTR_NUM_BARRIERS
	.align		4
        /*0020*/ 	.byte	0x02, 0x4c
        /*0022*/ 	.byte	0x01
	.zero		1


	//----- nvinfo : EIATTR_ANNOTATIONS
	.align		4
        /*0024*/ 	.byte	0x04, 0x55
        /*0026*/ 	.short	(.L_22 - .L_21)


	//   ....[0]....
.L_21:
        /*0028*/ 	.word	0x00000001
        /*002c*/ 	.byte	0xa0, 0x06, 0x00, 0x00, 0x01, 0x00, 0x00, 0x00, 0xa0, 0x0d, 0x00, 0x00, 0x01, 0x00, 0x00, 0x00
        /* <DEDUP_REMOVED lines=208> */
        /*0d3c*/ 	.byte	0x80, 0x00, 0x01, 0x00, 0x01, 0x00, 0x00, 0x00, 0xd0, 0x00, 0x01, 0x00


	//----- nvinfo : EIATTR_MERCURY_ISA_VERSION
	.align		4
.L_22:
        /*0d48*/ 	.byte	0x03, 0x5f
        /*0d4a*/ 	.short	0x0101


	//----- nvinfo : EIATTR_INT_WARP_WIDE_INSTR_OFFSETS
	.align		4
        /*0d4c*/ 	.byte	0x04, 0x31
        /*0d4e*/ 	.short	(.L_24 - .L_23)


	//   ....[0]....
.L_23:
        /*0d50*/ 	.word	0x00000560


	//   ....[1]....
        /*0d54*/ 	.word	0x00000570


	//   ....[2]....
        /*0d58*/ 	.word	0x000005b0


	//   ....[3]....
        /*0d5c*/ 	.word	0x000005e0


	//   ....[4]....
        /*0d60*/ 	.word	0x000005f0


	//   ....[5]....
        /*0d64*/ 	.word	0x00000630


	//   ....[6]....
        /*0d68*/ 	.word	0x00000760


	//   ....[7]....
        /*0d6c*/ 	.word	0x00000790


	//   ....[8]....
        /*0d70*/ 	.word	0x000054d0


	//----- nvinfo : EIATTR_COOP_GROUP_MASK_REGIDS
	.align		4
.L_24:
        /*0d74*/ 	.byte	0x04, 0x29
        /*0d76*/ 	.short	(.L_26 - .L_25)


	//   ....[0]....
.L_25:
        /*0d78*/ 	.word	0xffffffff


	//   ....[1]....
        /*0d7c*/ 	.word	0xffffffff


	//   ....[2]....
        /*0d80*/ 	.word	0xffffffff


	//   ....[3]....
        /*0d84*/ 	.word	0xffffffff


	//   ....[4]....
        /*0d88*/ 	.word	0xffffffff


	//   ....[5]....
        /*0d8c*/ 	.word	0xffffffff


	//   ....[6]....
        /*0d90*/ 	.word	0xffffffff


	//----- nvinfo : EIATTR_COOP_GROUP_INSTR_OFFSETS
	.align		4
.L_26:
        /*0d94*/ 	.byte	0x04, 0x28
        /*0d96*/ 	.short	(.L_28 - .L_27)


	//   ....[0]....
.L_27:
        /*0d98*/ 	.word	0x00000070


	//   ....[1]....
        /*0d9c*/ 	.word	0x00000090


	//   ....[2]....
        /*0da0*/ 	.word	0x00000190


	//   ....[3]....
        /*0da4*/ 	.word	0x00000390


	//   ....[4]....
        /*0da8*/ 	.word	0x000003e0


	//   ....[5]....
        /*0dac*/ 	.word	0x000004a0


	//   ....[6]....
        /*0db0*/ 	.word	0x000008f0


	//----- nvinfo : EIATTR_REG_RECONFIG
	.align		4
.L_28:
        /*0db4*/ 	.byte	0x01, 0x54
	.zero		2


	//----- nvinfo : EIATTR_MBARRIER_INSTR_OFFSETS
	.align		4
        /*0db8*/ 	.byte	0x04, 0x39
        /*0dba*/ 	.short	(.L_30 - .L_29)


	//   ....[0]....
.L_29:
        /*0dbc*/ 	.word	0x00000310
        /*0dc0*/ 	.word	0x000000ff
        /*0dc4*/ 	.word	0x00000000
        /*0dc8*/ 	.short	0x0100
        /*0dca*/ 	.byte	0x07
	.zero		1


	//   ....[1]....
        /*0dcc*/ 	.word	0x00000320
        /*0dd0*/ 	.word	0x000000ff
        /*0dd4*/ 	.word	0x00000018
        /*0dd8*/ 	.short	0x0100
        /*0dda*/ 	.byte	0x07
	.zero		1


	//   ....[2]....
        /*0ddc*/ 	.word	0x00000330
        /*0de0*/ 	.word	0x000000ff
        /*0de4*/ 	.word	0x00000008
        /*0de8*/ 	.short	0x0100
        /*0dea*/ 	.byte	0x07
	.zero		1


	//   ....[3]....
        /*0dec*/ 	.word	0x00000340
        /*0df0*/ 	.word	0x000000ff
        /*0df4*/ 	.word	0x00000020
        /*0df8*/ 	.short	0x0100
        /*0dfa*/ 	.byte	0x07
	.zero		1


	//   ....[4]....
        /*0dfc*/ 	.word	0x00000350
        /*0e00*/ 	.word	0x000000ff
        /*0e04*/ 	.word	0x00000010
        /*0e08*/ 	.short	0x0100
        /*0e0a*/ 	.byte	0x07
	.zero		1


	//   ....[5]....
        /*0e0c*/ 	.word	0x00000360
        /*0e10*/ 	.word	0x000000ff
        /*0e14*/ 	.word	0x00000028
        /*0e18*/ 	.short	0x0100
        /*0e1a*/ 	.byte	0x07
	.zero		1


	//   ....[6]....
        /*0e1c*/ 	.word	0x000007d0
        /*0e20*/ 	.word	0x000000ff
        /*0e24*/ 	.word	0x00000060
        /*0e28*/ 	.short	0x0100
        /*0e2a*/ 	.byte	0x07
	.zero		1


	//   ....[7]....
        /*0e2c*/ 	.word	0x00000830
        /*0e30*/ 	.word	0x000000ff
        /*0e34*/ 	.word	0x00000068
        /*0e38*/ 	.short	0x0100
        /*0e3a*/ 	.byte	0x07
	.zero		1


	//   ....[8]....
        /*0e3c*/ 	.word	0x00000870
        /*0e40*/ 	.word	0x000000ff
        /*0e44*/ 	.word	0x00000040
        /*0e48*/ 	.short	0x0100
        /*0e4a*/ 	.byte	0x0a
	.zero		1


	//   ....[9]....
        /*0e4c*/ 	.word	0x00000880
        /*0e50*/ 	.word	0x000000ff
        /*0e54*/ 	.word	0x00000048
        /*0e58*/ 	.short	0x0100
        /*0e5a*/ 	.byte	0x0a
	.zero		1


	//   ....[10]....
        /*0e5c*/ 	.word	0x00000890
        /*0e60*/ 	.word	0x000000ff
        /*0e64*/ 	.word	0x00000050
        /*0e68*/ 	.short	0x0100
        /*0e6a*/ 	.byte	0x0a
	.zero		1


	//   ....[11]....
        /*0e6c*/ 	.word	0x000008a0
        /*0e70*/ 	.word	0x000000ff
        /*0e74*/ 	.word	0x00000058
        /*0e78*/ 	.short	0x0100
        /*0e7a*/ 	.byte	0x0a
	.zero		1


	//   ....[12]....
        /*0e7c*/ 	.word	0x00001750
        /*0e80*/ 	.word	0x000000ff
        /*0e84*/ 	.word	0xfffffff8
        /*0e88*/ 	.short	0x010a
        /*0e8a*/ 	.byte	0x11
	.zero		1


	//   ....[13]....
        /*0e8c*/ 	.word	0x00002130
        /*0e90*/ 	.word	0x000000ff
        /*0e94*/ 	.word	0x00000000
        /*0e98*/ 	.short	0x010a
        /*0e9a*/ 	.byte	0x06
	.zero		1


	//   ....[14]....
        /*0e9c*/ 	.word	0x00002170
        /*0ea0*/ 	.word	0x000000ff
        /*0ea4*/ 	.word	0x00000000
        /*0ea8*/ 	.short	0x010a
        /*0eaa*/ 	.byte	0x06
	.zero		1


	//   ....[15]....
        /*0eac*/ 	.word	0x00003300
        /*0eb0*/ 	.word	0x000000ff
        /*0eb4*/ 	.word	0x00000000
        /*0eb8*/ 	.short	0x010a
        /*0eba*/ 	.byte	0x09
	.zero		1


	//   ....[16]....
        /*0ebc*/ 	.word	0x00003340
        /*0ec0*/ 	.word	0x000000ff
        /*0ec4*/ 	.word	0x00000000
        /*0ec8*/ 	.short	0x010a
        /*0eca*/ 	.byte	0x09
	.zero		1


	//   ....[17]....
        /*0ecc*/ 	.word	0x00004380
        /*0ed0*/ 	.word	0x000000e5
        /*0ed4*/ 	.word	0x00000000
        /*0ed8*/ 	.short	0x0101
        /*0eda*/ 	.byte	0x3f
	.zero		1


	//   ....[18]....
        /*0edc*/ 	.word	0x00005430
        /*0ee0*/ 	.word	0x000000e3
        /*0ee4*/ 	.word	0x00000000
        /*0ee8*/ 	.short	0x0101
        /*0eea*/ 	.byte	0x1d
	.zero		1


	//   ....[19]....
        /*0eec*/ 	.word	0x00005590
        /*0ef0*/ 	.word	0x00000018
        /*0ef4*/ 	.word	0x00000000
        /*0ef8*/ 	.short	0x0101
        /*0efa*/ 	.byte	0x3f
	.zero		1


	//   ....[20]....
        /*0efc*/ 	.word	0x00005640
        /*0f00*/ 	.word	0x000000ff
        /*0f04*/ 	.word	0x00000008
        /*0f08*/ 	.short	0x010a
        /*0f0a*/ 	.byte	0x11
	.zero		1


	//   ....[21]....
        /*0f0c*/ 	.word	0x0000e830
        /*0f10*/ 	.word	0x00000003
        /*0f14*/ 	.word	0x00000000
        /*0f18*/ 	.short	0x0101
        /*0f1a*/ 	.byte	0x1d
	.zero		1


	//   ....[22]....
        /*0f1c*/ 	.word	0x0000f270
        /*0f20*/ 	.word	0x0000000b
        /*0f24*/ 	.word	0x00000018
        /*0f28*/ 	.short	0x010a
        /*0f2a*/ 	.byte	0x3f
	.zero		1


	//   ....[23]....
        /*0f2c*/ 	.word	0x0000f640
        /*0f30*/ 	.word	0x00000005
        /*0f34*/ 	.word	0x00000068
        /*0f38*/ 	.short	0x0101
        /*0f3a*/ 	.byte	0x3f
	.zero		1


	//   ....[24]....
        /*0f3c*/ 	.word	0x0000fe50
        /*0f40*/ 	.word	0x00000007
        /*0f44*/ 	.word	0x00000000
        /*0f48*/ 	.short	0x010a
        /*0f4a*/ 	.byte	0x3f
	.zero		1


	//   ....[25]....
        /*0f4c*/ 	.word	0x0000fed0
        /*0f50*/ 	.word	0x00000006
        /*0f54*/ 	.word	0x00000000
        /*0f58*/ 	.short	0x010a
        /*0f5a*/ 	.byte	0x3f
	.zero		1


	//   ....[26]....
        /*0f5c*/ 	.word	0x0000ff60
        /*0f60*/ 	.word	0x00000003
        /*0f64*/ 	.word	0x00000000
        /*0f68*/ 	.short	0x010a
        /*0f6a*/ 	.byte	0x3f
	.zero		1


	//   ....[27]....
        /*0f6c*/ 	.word	0x0000ffd0
        /*0f70*/ 	.word	0x00000003
        /*0f74*/ 	.word	0xfffffff8
        /*0f78*/ 	.short	0x010a
        /*0f7a*/ 	.byte	0x3f
	.zero		1


	//   ....[28]....
        /*0f7c*/ 	.word	0x00010030
        /*0f80*/ 	.word	0x00000003
        /*0f84*/ 	.word	0x00000000
        /*0f88*/ 	.short	0x010a
        /*0f8a*/ 	.byte	0x3f
	.zero		1


	//   ....[29]....
        /*0f8c*/ 	.word	0x000100a0
        /*0f90*/ 	.word	0x00000000
        /*0f94*/ 	.word	0x00000000
        /*0f98*/ 	.short	0x010a
        /*0f9a*/ 	.byte	0x3f
	.zero		1


	//   ....[30]....
        /*0f9c*/ 	.word	0x00010110
        /*0fa0*/ 	.word	0x00000019
        /*0fa4*/ 	.word	0x00000008
        /*0fa8*/ 	.short	0x010a
        /*0faa*/ 	.byte	0x3f
	.zero		1


	//   ....[31]....
        /*0fac*/ 	.word	0x000101e0
        /*0fb0*/ 	.word	0x0000000b
        /*0fb4*/ 	.word	0x00000018
        /*0fb8*/ 	.short	0x010a
        /*0fba*/ 	.byte	0x3f
	.zero		1


	//   ....[32]....
        /*0fbc*/ 	.word	0x000102c0
        /*0fc0*/ 	.word	0x00000007
        /*0fc4*/ 	.word	0x00000000
        /*0fc8*/ 	.short	0x010a
        /*0fca*/ 	.byte	0x3f
	.zero		1


	//   ....[33]....
        /*0fcc*/ 	.word	0x00010310
        /*0fd0*/ 	.word	0x00000006
        /*0fd4*/ 	.word	0x00000000
        /*0fd8*/ 	.short	0x010a
        /*0fda*/ 	.byte	0x3f
	.zero		1


	//----- nvinfo : EIATTR_NUM_MBARRIERS
	.align		4
.L_30:
        /*0fdc*/ 	.byte	0x03, 0x38
        /*0fde*/ 	.short	0x000c


	//----- nvinfo : EIATTR_EXIT_INSTR_OFFSETS
	.align		4
        /*0fe0*/ 	.byte	0x04, 0x1c
        /*0fe2*/ 	.short	(.L_32 - .L_31)


	//   ....[0]....
.L_31:
        /*0fe4*/ 	.word	0x00001490


	//   ....[1]....
        /*0fe8*/ 	.word	0x000014f0


	//   ....[2]....
        /*0fec*/ 	.word	0x0000ef40


	//   ....[3]....
        /*0ff0*/ 	.word	0x0000ef70


	//   ....[4]....
        /*0ff4*/ 	.word	0x0000ffb0


	//----- nvinfo : EIATTR_MAX_THREADS
	.align		4
.L_32:
        /*0ff8*/ 	.byte	0x04, 0x05
        /*0ffa*/ 	.short	(.L_34 - .L_33)
.L_33:
        /*0ffc*/ 	.word	0x00000180
        /*1000*/ 	.word	0x00000001
        /*1004*/ 	.word	0x00000001


	//----- nvinfo : EIATTR_CRS_STACK_SIZE
	.align		4
.L_34:
        /*1008*/ 	.byte	0x04, 0x1e
        /*100a*/ 	.short	(.L_36 - .L_35)
.L_35:
        /*100c*/ 	.word	0x00000000


	//----- nvinfo : EIATTR_CBANK_PARAM_SIZE
	.align		4
.L_36:
        /*1010*/ 	.byte	0x03, 0x19
        /*1012*/ 	.short	0x0470


	//----- nvinfo : EIATTR_PARAM_CBANK
	.align		4
        /*1014*/ 	.byte	0x04, 0x0a
        /*1016*/ 	.short	(.L_38 - .L_37)
	.align		4
.L_37:
        /*1018*/ 	.word	index@(.nv.constant0._ZN7cutlass13device_kernelINS_4gemm6kernel13GemmUniversalIN4cute5tupleIJiiiiEEENS1_10collective13CollectiveMmaINS1_37MainloopSm90TmaGmmaWarpSpecializedFP8ILi3ENS5_IJNS4_1CILi1EEENSA_ILi2EEESB_EEENS1_32KernelTmaWarpSpecializedPingpongEEENS5_IJNSA_ILi64EEENSA_ILi256EEENSA_ILi32EEEEEENS_12float_e5m2_tENS5_IJlSB_lEEESK_SL_NS4_8TiledMMAINS4_8MMA_AtomIJNS4_4SM904GMMA31MMA_64x256x32_F32E5M2E5M2_SS_TNILNSP_7ScaleInE1ELSR_1EEEEEENS4_6LayoutINS5_IJSB_SB_SB_EEENS5_IJNSA_ILi0EEESW_SW_EEEEENS5_IJNS4_10UnderscoreESZ_SZ_EEEEENS4_23SM90_TMA_LOAD_MULTICASTENS4_14ComposedLayoutINS4_7SwizzleILi1ELi4ELi3EEENS4_18smem_ptr_flag_bitsILi8EEENSU_INS5_IJNSA_ILi8EEESI_EEENS5_IJSI_SB_EEEEEEEvNS4_8identityENS4_13SM90_TMA_LOADES1C_vS1D_EENS_8epilogue10collective6detail29Sm90TmaWarpSpecializedAdapterINS1H_15DefaultEpilogueISK_SL_SL_NS1G_6thread17LinearCombinationISK_Li1EffLNS1L_9ScaleType4KindE0ELNS_15FloatRoundStyleE2ESK_EENS1_15EpilogueDefaultEEEEEvvEEEEvNT_6ParamsE)
        /*101c*/ 	.short	0x0210
        /*101e*/ 	.short	0x0470


	//----- nvinfo : EIATTR_SW_WAR
	.align		4
.L_38:
        /*1020*/ 	.byte	0x04, 0x36
        /*1022*/ 	.short	(.L_40 - .L_39)
.L_39:
        /*1024*/ 	.word	0x00000008
.L_40:


//--------------------- .nv.callgraph             --------------------------
	.section	.nv.callgraph,"",@"SHT_CUDA_CALLGRAPH"
	.align	4
	.sectionentsize	8
	.align		4
        /*0000*/ 	.word	0x00000000
	.align		4
        /*0004*/ 	.word	0xffffffff
	.align		4
        /*0008*/ 	.word	0x00000000
	.align		4
        /*000c*/ 	.word	0xfffffffe
	.align		4
        /*0010*/ 	.word	0x00000000
	.align		4
        /*0014*/ 	.word	0xfffffffd
	.align		4
        /*0018*/ 	.word	0x00000000
	.align		4
        /*001c*/ 	.word	0xfffffffc


//--------------------- .nv.constant4             --------------------------
	.section	.nv.constant4,"a",@progbits
	.align	8
	.align		8
.nv.constant4:
        /*0000*/ 	.dword	_ZN39_INTERNAL_16a264ab_4_k_cu_cf885155_42904cuda3std3__45__cpo5beginE
	.align		8
        /*0008*/ 	.dword	_ZN39_INTERNAL_16a264ab_4_k_cu_cf885155_42904cuda3std3__45__cpo3endE
	.align		8
        /*0010*/ 	.dword	_ZN39_INTERNAL_16a264ab_4_k_cu_cf885155_42904cuda3std3__45__cpo6cbeginE
	.align		8
        /*0018*/ 	.dword	_ZN39_INTERNAL_16a264ab_4_k_cu_cf885155_42904cuda3std3__45__cpo4cendE
	.align		8
        /*0020*/ 	.dword	_ZN39_INTERNAL_16a264ab_4_k_cu_cf885155_42904cuda3std3__441_GLOBAL__N__16a264ab_4_k_cu_cf885155_42906ignoreE
	.align		8
        /*0028*/ 	.dword	_ZN39_INTERNAL_16a264ab_4_k_cu_cf885155_42904cuda3std3__419piecewise_constructE
	.align		8
        /*0030*/ 	.dword	_ZN39_INTERNAL_16a264ab_4_k_cu_cf885155_42904cuda3std3__48in_placeE
	.align		8
        /*0038*/ 	.dword	_ZN39_INTERNAL_16a264ab_4_k_cu_cf885155_42904cuda3std6ranges3__45__cpo4swapE
	.align		8
        /*0040*/ 	.dword	_ZN39_INTERNAL_16a264ab_4_k_cu_cf885155_42904cuda3std6ranges3__45__cpo9iter_moveE
	.align		8
        /*0048*/ 	.dword	_ZN39_INTERNAL_16a264ab_4_k_cu_cf885155_42904cute7productE
	.align		8
        /*0050*/ 	.dword	_ZN39_INTERNAL_16a264ab_4_k_cu_cf885155_42904cute1_E


//--------------------- .text._ZN7cutlass13device_kernelINS_4gemm6kernel13GemmUniversalIN4cute5tupleIJiiiiEEENS1_10collective13CollectiveMmaINS1_37MainloopSm90TmaGmmaWarpSpecializedFP8ILi3ENS5_IJNS4_1CILi1EEENSA_ILi2EEESB_EEENS1_32KernelTmaWarpSpecializedPingpongEEENS5_IJNSA_ILi64EEENSA_ILi256EEENSA_ILi32EEEEEENS_12float_e5m2_tENS5_IJlSB_lEEESK_SL_NS4_8TiledMMAINS4_8MMA_AtomIJNS4_4SM904GMMA31MMA_64x256x32_F32E5M2E5M2_SS_TNILNSP_7ScaleInE1ELSR_1EEEEEENS4_6LayoutINS5_IJSB_SB_SB_EEENS5_IJNSA_ILi0EEESW_SW_EEEEENS5_IJNS4_10UnderscoreESZ_SZ_EEEEENS4_23SM90_TMA_LOAD_MULTICASTENS4_14ComposedLayoutINS4_7SwizzleILi1ELi4ELi3EEENS4_18smem_ptr_flag_bitsILi8EEENSU_INS5_IJNSA_ILi8EEESI_EEENS5_IJSI_SB_EEEEEEEvNS4_8identityENS4_13SM90_TMA_LOADES1C_vS1D_EENS_8epilogue10collective6detail29Sm90TmaWarpSpecializedAdapterINS1H_15DefaultEpilogueISK_SL_SL_NS1G_6thread17LinearCombinationISK_Li1EffLNS1L_9ScaleType4KindE0ELNS_15FloatRoundStyleE2ESK_EENS1_15EpilogueDefaultEEEEEvvEEEEvNT_6ParamsE --------------------------
	.section	.text._ZN7cutlass13device_kernelINS_4gemm6kernel13GemmUniversalIN4cute5tupleIJiiiiEEENS1_10collective13CollectiveMmaINS1_37MainloopSm90TmaGmmaWarpSpecializedFP8ILi3ENS5_IJNS4_1CILi1EEENSA_ILi2EEESB_EEENS1_32KernelTmaWarpSpecializedPingpongEEENS5_IJNSA_ILi64EEENSA_ILi256EEENSA_ILi32EEEEEENS_12float_e5m2_tENS5_IJlSB_lEEESK_SL_NS4_8TiledMMAINS4_8MMA_AtomIJNS4_4SM904GMMA31MMA_64x256x32_F32E5M2E5M2_SS_TNILNSP_7ScaleInE1ELSR_1EEEEEENS4_6LayoutINS5_IJSB_SB_SB_EEENS5_IJNSA_ILi0EEESW_SW_EEEEENS5_IJNS4_10UnderscoreESZ_SZ_EEEEENS4_23SM90_TMA_LOAD_MULTICASTENS4_14ComposedLayoutINS4_7SwizzleILi1ELi4ELi3EEENS4_18smem_ptr_flag_bitsILi8EEENSU_INS5_IJNSA_ILi8EEESI_EEENS5_IJSI_SB_EEEEEEEvNS4_8identityENS4_13SM90_TMA_LOADES1C_vS1D_EENS_8epilogue10collective6detail29Sm90TmaWarpSpecializedAdapterINS1H_15DefaultEpilogueISK_SL_SL_NS1G_6thread17LinearCombinationISK_Li1EffLNS1L_9ScaleType4KindE0ELNS_15FloatRoundStyleE2ESK_EENS1_15EpilogueDefaultEEEEEvvEEEEvNT_6ParamsE,"ax",@progbits
	.align	128
.text._ZN7cutlass13device_kernelINS_4gemm6kernel13GemmUniversalIN4cute5tupleIJiiiiEEENS1_10collective13CollectiveMmaINS1_37MainloopSm90TmaGmmaWarpSpecializedFP8ILi3ENS5_IJNS4_1CILi1EEENSA_ILi2EEESB_EEENS1_32KernelTmaWarpSpecializedPingpongEEENS5_IJNSA_ILi64EEENSA_ILi256EEENSA_ILi32EEEEEENS_12float_e5m2_tENS5_IJlSB_lEEESK_SL_NS4_8TiledMMAINS4_8MMA_AtomIJNS4_4SM904GMMA31MMA_64x256x32_F32E5M2E5M2_SS_TNILNSP_7ScaleInE1ELSR_1EEEEEENS4_6LayoutINS5_IJSB_SB_SB_EEENS5_IJNSA_ILi0EEESW_SW_EEEEENS5_IJNS4_10UnderscoreESZ_SZ_EEEEENS4_23SM90_TMA_LOAD_MULTICASTENS4_14ComposedLayoutINS4_7SwizzleILi1ELi4ELi3EEENS4_18smem_ptr_flag_bitsILi8EEENSU_INS5_IJNSA_ILi8EEESI_EEENS5_IJSI_SB_EEEEEEEvNS4_8identityENS4_13SM90_TMA_LOADES1C_vS1D_EENS_8epilogue10collective6detail29Sm90TmaWarpSpecializedAdapterINS1H_15DefaultEpilogueISK_SL_SL_NS1G_6thread17LinearCombinationISK_Li1EffLNS1L_9ScaleType4KindE0ELNS_15FloatRoundStyleE2ESK_EENS1_15EpilogueDefaultEEEEEvvEEEEvNT_6ParamsE:
        .type           _ZN7cutlass13device_kernelINS_4gemm6kernel13GemmUniversalIN4cute5tupleIJiiiiEEENS1_10collective13CollectiveMmaINS1_37MainloopSm90TmaGmmaWarpSpecializedFP8ILi3ENS5_IJNS4_1CILi1EEENSA_ILi2EEESB_EEENS1_32KernelTmaWarpSpecializedPingpongEEENS5_IJNSA_ILi64EEENSA_ILi256EEENSA_ILi32EEEEEENS_12float_e5m2_tENS5_IJlSB_lEEESK_SL_NS4_8TiledMMAINS4_8MMA_AtomIJNS4_4SM904GMMA31MMA_64x256x32_F32E5M2E5M2_SS_TNILNSP_7ScaleInE1ELSR_1EEEEEENS4_6LayoutINS5_IJSB_SB_SB_EEENS5_IJNSA_ILi0EEESW_SW_EEEEENS5_IJNS4_10UnderscoreESZ_SZ_EEEEENS4_23SM90_TMA_LOAD_MULTICASTENS4_14ComposedLayoutINS4_7SwizzleILi1ELi4ELi3EEENS4_18smem_ptr_flag_bitsILi8EEENSU_INS5_IJNSA_ILi8EEESI_EEENS5_IJSI_SB_EEEEEEEvNS4_8identityENS4_13SM90_TMA_LOADES1C_vS1D_EENS_8epilogue10collective6detail29Sm90TmaWarpSpecializedAdapterINS1H_15DefaultEpilogueISK_SL_SL_NS1G_6thread17LinearCombinationISK_Li1EffLNS1L_9ScaleType4KindE0ELNS_15FloatRoundStyleE2ESK_EENS1_15EpilogueDefaultEEEEEvvEEEEvNT_6ParamsE,@function
        .size           _ZN7cutlass13device_kernelINS_4gemm6kernel13GemmUniversalIN4cute5tupleIJiiiiEEENS1_10collective13CollectiveMmaINS1_37MainloopSm90TmaGmmaWarpSpecializedFP8ILi3ENS5_IJNS4_1CILi1EEENSA_ILi2EEESB_EEENS1_32KernelTmaWarpSpecializedPingpongEEENS5_IJNSA_ILi64EEENSA_ILi256EEENSA_ILi32EEEEEENS_12float_e5m2_tENS5_IJlSB_lEEESK_SL_NS4_8TiledMMAINS4_8MMA_AtomIJNS4_4SM904GMMA31MMA_64x256x32_F32E5M2E5M2_SS_TNILNSP_7ScaleInE1ELSR_1EEEEEENS4_6LayoutINS5_IJSB_SB_SB_EEENS5_IJNSA_ILi0EEESW_SW_EEEEENS5_IJNS4_10UnderscoreESZ_SZ_EEEEENS4_23SM90_TMA_LOAD_MULTICASTENS4_14ComposedLayoutINS4_7SwizzleILi1ELi4ELi3EEENS4_18smem_ptr_flag_bitsILi8EEENSU_INS5_IJNSA_ILi8EEESI_EEENS5_IJSI_SB_EEEEEEEvNS4_8identityENS4_13SM90_TMA_LOADES1C_vS1D_EENS_8epilogue10collective6detail29Sm90TmaWarpSpecializedAdapterINS1H_15DefaultEpilogueISK_SL_SL_NS1G_6thread17LinearCombinationISK_Li1EffLNS1L_9ScaleType4KindE0ELNS_15FloatRoundStyleE2ESK_EENS1_15EpilogueDefaultEEEEEvvEEEEvNT_6ParamsE,(.L_x_334 - _ZN7cutlass13device_kernelINS_4gemm6kernel13GemmUniversalIN4cute5tupleIJiiiiEEENS1_10collective13CollectiveMmaINS1_37MainloopSm90TmaGmmaWarpSpecializedFP8ILi3ENS5_IJNS4_1CILi1EEENSA_ILi2EEESB_EEENS1_32KernelTmaWarpSpecializedPingpongEEENS5_IJNSA_ILi64EEENSA_ILi256EEENSA_ILi32EEEEEENS_12float_e5m2_tENS5_IJlSB_lEEESK_SL_NS4_8TiledMMAINS4_8MMA_AtomIJNS4_4SM904GMMA31MMA_64x256x32_F32E5M2E5M2_SS_TNILNSP_7ScaleInE1ELSR_1EEEEEENS4_6LayoutINS5_IJSB_SB_SB_EEENS5_IJNSA_ILi0EEESW_SW_EEEEENS5_IJNS4_10UnderscoreESZ_SZ_EEEEENS4_23SM90_TMA_LOAD_MULTICASTENS4_14ComposedLayoutINS4_7SwizzleILi1ELi4ELi3EEENS4_18smem_ptr_flag_bitsILi8EEENSU_INS5_IJNSA_ILi8EEESI_EEENS5_IJSI_SB_EEEEEEEvNS4_8identityENS4_13SM90_TMA_LOADES1C_vS1D_EENS_8epilogue10collective6detail29Sm90TmaWarpSpecializedAdapterINS1H_15DefaultEpilogueISK_SL_SL_NS1G_6thread17LinearCombinationISK_Li1EffLNS1L_9ScaleType4KindE0ELNS_15FloatRoundStyleE2ESK_EENS1_15EpilogueDefaultEEEEEvvEEEEvNT_6ParamsE)
        .other          _ZN7cutlass13device_kernelINS_4gemm6kernel13GemmUniversalIN4cute5tupleIJiiiiEEENS1_10collective13CollectiveMmaINS1_37MainloopSm90TmaGmmaWarpSpecializedFP8ILi3ENS5_IJNS4_1CILi1EEENSA_ILi2EEESB_EEENS1_32KernelTmaWarpSpecializedPingpongEEENS5_IJNSA_ILi64EEENSA_ILi256EEENSA_ILi32EEEEEENS_12float_e5m2_tENS5_IJlSB_lEEESK_SL_NS4_8TiledMMAINS4_8MMA_AtomIJNS4_4SM904GMMA31MMA_64x256x32_F32E5M2E5M2_SS_TNILNSP_7ScaleInE1ELSR_1EEEEEENS4_6LayoutINS5_IJSB_SB_SB_EEENS5_IJNSA_ILi0EEESW_SW_EEEEENS5_IJNS4_10UnderscoreESZ_SZ_EEEEENS4_23SM90_TMA_LOAD_MULTICASTENS4_14ComposedLayoutINS4_7SwizzleILi1ELi4ELi3EEENS4_18smem_ptr_flag_bitsILi8EEENSU_INS5_IJNSA_ILi8EEESI_EEENS5_IJSI_SB_EEEEEEEvNS4_8identityENS4_13SM90_TMA_LOADES1C_vS1D_EENS_8epilogue10collective6detail29Sm90TmaWarpSpecializedAdapterINS1H_15DefaultEpilogueISK_SL_SL_NS1G_6thread17LinearCombinationISK_Li1EffLNS1L_9ScaleType4KindE0ELNS_15FloatRoundStyleE2ESK_EENS1_15EpilogueDefaultEEEEEvvEEEEvNT_6ParamsE,@"STO_CUDA_ENTRY STV_DEFAULT"
_ZN7cutlass13device_kernelINS_4gemm6kernel13GemmUniversalIN4cute5tupleIJiiiiEEENS1_10collective13CollectiveMmaINS1_37MainloopSm90TmaGmmaWarpSpecializedFP8ILi3ENS5_IJNS4_1CILi1EEENSA_ILi2EEESB_EEENS1_32KernelTmaWarpSpecializedPingpongEEENS5_IJNSA_ILi64EEENSA_ILi256EEENSA_ILi32EEEEEENS_12float_e5m2_tENS5_IJlSB_lEEESK_SL_NS4_8TiledMMAINS4_8MMA_AtomIJNS4_4SM904GMMA31MMA_64x256x32_F32E5M2E5M2_SS_TNILNSP_7ScaleInE1ELSR_1EEEEEENS4_6LayoutINS5_IJSB_SB_SB_EEENS5_IJNSA_ILi0EEESW_SW_EEEEENS5_IJNS4_10UnderscoreESZ_SZ_EEEEENS4_23SM90_TMA_LOAD_MULTICASTENS4_14ComposedLayoutINS4_7SwizzleILi1ELi4ELi3EEENS4_18smem_ptr_flag_bitsILi8EEENSU_INS5_IJNSA_ILi8EEESI_EEENS5_IJSI_SB_EEEEEEEvNS4_8identityENS4_13SM90_TMA_LOADES1C_vS1D_EENS_8epilogue10collective6detail29Sm90TmaWarpSpecializedAdapterINS1H_15DefaultEpilogueISK_SL_SL_NS1G_6thread17LinearCombinationISK_Li1EffLNS1L_9ScaleType4KindE0ELNS_15FloatRoundStyleE2ESK_EENS1_15EpilogueDefaultEEEEEvvEEEEvNT_6ParamsE:
[----:B------:R-:W0:Y:S02]  /*0000*/  LDC R1, c[0x0][0x28] ;  /* 0x00000a00ff017b82 */ /* 0x000e240000000800 */
[----:B0-----:R-:W-:Y:S01]  /*0010*/  VIADD R1, R1, 0xfffffee8 ;  /* 0xfffffee801017836 */ /* 0x001fe20000000000 */
[----:B------:R-:W0:Y:S01]  /*0020*/  S2R R2, SR_TID.X ;  /* 0x0000000000027919 */ /* 0x000e220000002100 */
[----:B------:R-:W-:Y:S01]  /*0030*/  ELECT P0, URZ, PT ;  /* 0x00000000003f782f */ /* 0x000fe20003800000 */
[----:B------:R-:W-:Y:S01]  /*0040*/  BSSY B0, `(.L_x_0) ;  /* 0x0000014000007945 */ /* 0x000fe20003800000 */
[--C-:B0-----:R-:W-:Y:S02]  /*0050*/  SHF.R.U32.HI R0, RZ, 0x5, R2.reuse ;  /* 0x00000005ff007819 */ /* 0x101fe40000011602 */
[----:B------:R-:W-:-:S03]  /*0060*/  SHF.R.U32.HI R5, RZ, 0x7, R2 ;  /* 0x00000007ff057819 */ /* 0x000fc60000011602 */
[----:B------:R-:W0:Y:S02]  /*0070*/  SHFL.IDX PT, R3, R0, RZ, 0x1f ;  /* 0x00001fff00037589 */ /* 0x000e2400000e0000 */
[----:B0-----:R-:W-:Y:S02]  /*0080*/  R2UR UR6, R3 ;  /* 0x00000000030672ca */ /* 0x001fe400000e0000 */
[----:B------:R0:W1:Y:S11]  /*0090*/  SHFL.IDX PT, R3, R5, RZ, 0x1f ;  /* 0x00001fff05037589 */ /* 0x00007600000e0000 */
[----:B------:R-:W-:-:S02]  /*00a0*/  USHF.R.S32.HI UR4, URZ, 0x1f, UR6 ;  /* 0x0000001f3f047899 */ /* 0x000fc40008011406 */
[----:B------:R-:W-:Y:S02]  /*00b0*/  ISETP.NE.OR P0, PT, RZ, UR6, !P0 ;  /* 0x00000006ff007c0c */ /* 0x000fe4000c705670 */
[----:B------:R-:W-:-:S04]  /*00c0*/  ULEA.HI UR4, UR4, UR6, URZ, 0x2 ;  /* 0x0000000604047291 */ /* 0x000fc8000f8f103f */
[----:B------:R-:W-:-:S04]  /*00d0*/  ULOP3.LUT UR4, UR4, 0xfffffffc, URZ, 0xc0, !UPT ;  /* 0xfffffffc04047892 */ /* 0x000fc8000f8ec03f */
[----:B------:R-:W-:-:S03]  /*00e0*/  UIADD3 UR6, UR6, -UR4, URZ ;  /* 0x8000000406067290 */ /* 0x000fc6000fffe03f */
[----:B01----:R-:W-:Y:S09]  /*00f0*/  @P0 BRA `(.L_x_1) ;  /* 0x0000000000200947 */ /* 0x003ff20003800000 */
[----:B------:R-:W-:Y:S02]  /*0100*/  ULDC.64 UR4, c[0x0][0x198] ;  /* 0x0000660000047ab9 */ /* 0x000fe40000000a00 */
[----:B------:R-:W-:Y:S02]  /*0110*/  UIADD3 UR8, UP0, UR4, 0xf0, URZ ;  /* 0x000000f004087890 */ /* 0x000fe4000ff1e03f */
[----:B------:R-:W-:Y:S02]  /*0120*/  UIADD3 UR4, UP1, UR4, 0x1f0, URZ ;  /* 0x000001f004047890 */ /* 0x000fe4000ff3e03f */
[----:B------:R-:W-:Y:S02]  /*0130*/  UIADD3.X UR9, URZ, UR5, URZ, UP0, !UPT ;  /* 0x000000053f097290 */ /* 0x000fe400087fe43f */
[----:B------:R-:W-:-:S07]  /*0140*/  UIADD3.X UR5, URZ, UR5, URZ, UP1, !UPT ;  /* 0x000000053f057290 */ /* 0x000fce0008ffe43f */
[----:B------:R0:W-:Y:S02]  /*0150*/  UTMACCTL.PF [UR8] ;  /* 0x00000000080079b9 */ /* 0x0001e40008040000 */
[----:B------:R0:W-:Y:S02]  /*0160*/  UTMACCTL.PF [UR4] ;  /* 0x00000000040079b9 */ /* 0x0001e40008040000 */
[----:B0-----:R-:W-:Y:S01]  /*0170*/  NOP ;  /* 0x0000000000007918 */ /* 0x001fe20000000000 */
.L_x_1:
[----:B------:R-:W-:Y:S05]  /*0180*/  BSYNC B0 ;  /* 0x0000000000007941 */ /* 0x000fea0003800000 */
.L_x_0:
[----:B------:R-:W0:Y:S01]  /*0190*/  SHFL.IDX PT, R6, R0, RZ, 0x1f ;  /* 0x00001fff00067589 */ /* 0x000e2200000e0000 */
[----:B------:R-:W-:Y:S01]  /*01a0*/  R2UR UR14, R3 ;  /* 0x00000000030e72ca */ /* 0x000fe200000e0000 */
[----:B------:R-:W-:-:S04]  /*01b0*/  UISETP.NE.AND UP0, UPT, UR6, 0x3, UPT ;  /* 0x000000030600788c */ /* 0x000fc8000bf05270 */
[----:B------:R-:W-:-:S08]  /*01c0*/  UISETP.EQ.OR UP0, UPT, UR6, URZ, !UP0 ;  /* 0x0000003f0600728c */ /* 0x000fd0000c702670 */
[----:B------:R-:W-:Y:S02]  /*01d0*/  UIADD3 UR12, UR14, -0x1, URZ ;  /* 0xffffffff0e0c7890 */ /* 0x000fe4000fffe03f */
[----:B------:R-:W-:Y:S02]  /*01e0*/  UISETP.EQ.AND UP0, UPT, UR14, URZ, UP0 ;  /* 0x0000003f0e00728c */ /* 0x000fe40008702270 */
[----:B------:R-:W-:Y:S02]  /*01f0*/  UISETP.GE.U32.AND UP1, UPT, UR12, 0x2, UPT ;  /* 0x000000020c00788c */ /* 0x000fe4000bf26070 */
[----:B------:R-:W-:Y:S01]  /*0200*/  USEL UR13, URZ, 0x1, !UP0 ;  /* 0x000000013f0d7887 */ /* 0x000fe2000c000000 */
[----:B0-----:R-:W-:-:S03]  /*0210*/  ISETP.NE.AND P0, PT, R6, RZ, PT ;  /* 0x000000ff0600720c */ /* 0x001fc60003f05270 */
[----:B------:R-:W-:-:S10]  /*0220*/  USEL UR13, UR13, 0x2, UP1 ;  /* 0x000000020d0d7887 */ /* 0x000fd40008800000 */
[----:B------:R-:W-:Y:S05]  /*0230*/  @P0 BRA `(.L_x_2) ;  /* 0x0000000000500947 */ /* 0x000fea0003800000 */
[----:B------:R-:W0:Y:S01]  /*0240*/  S2UR UR7, SR_CgaCtaId ;  /* 0x00000000000779c3 */ /* 0x000e220000008800 */
[----:B------:R-:W-:Y:S01]  /*0250*/  UMOV UR4, 0x400 ;  /* 0x0000040000047882 */ /* 0x000fe20000000000 */
[----:B------:R-:W-:Y:S01]  /*0260*/  UMOV UR5, 0x1 ;  /* 0x0000000100057882 */ /* 0x000fe20000000000 */
[----:B------:R-:W-:Y:S01]  /*0270*/  UMOV UR8, 0x2 ;  /* 0x0000000200087882 */ /* 0x000fe20000000000 */
[----:B------:R-:W-:Y:S01]  /*0280*/  ELECT P0, URZ, PT ;  /* 0x00000000003f782f */ /* 0x000fe20003800000 */
[----:B------:R-:W-:-:S04]  /*0290*/  UIADD3 UR8, -UR8, 0x100000, URZ ;  /* 0x0010000008087890 */ /* 0x000fc8000fffe13f */
[----:B------:R-:W-:Y:S02]  /*02a0*/  USHF.L.U32 UR9, UR8, 0xb, URZ ;  /* 0x0000000b08097899 */ /* 0x000fe4000800063f */
[----:B------:R-:W-:Y:S02]  /*02b0*/  USHF.L.U32 UR8, UR8, 0x1, URZ ;  /* 0x0000000108087899 */ /* 0x000fe4000800063f */
[----:B0-----:R-:W-:Y:S02]  /*02c0*/  ULEA UR7, UR7, UR4, 0x18 ;  /* 0x0000000407077291 */ /* 0x001fe4000f8ec03f */
[----:B------:R-:W-:-:S04]  /*02d0*/  UIADD3 UR4, -UR5, 0x100000, URZ ;  /* 0x0010000005047890 */ /* 0x000fc8000fffe13f */
[----:B------:R-:W-:Y:S02]  /*02e0*/  USHF.L.U32 UR5, UR4, 0xb, URZ ;  /* 0x0000000b04057899 */ /* 0x000fe4000800063f */
[----:B------:R-:W-:Y:S01]  /*02f0*/  USHF.L.U32 UR4, UR4, 0x1, URZ ;  /* 0x0000000104047899 */ /* 0x000fe2000800063f */
[----:B------:R-:W0:Y:S11]  /*0300*/  FENCE.VIEW.ASYNC.S ;  /* 0x00000000000073c6 */ /* 0x000e360000000000 */
[----:B0-----:R0:W1:Y:S01]  /*0310*/  SYNCS.EXCH.64 URZ, [UR7], UR4 ;  /* 0x00000004073f75b2 */ /* 0x0010620008000100 */
[----:B------:R0:W2:Y:S01]  /*0320*/  SYNCS.EXCH.64 URZ, [UR7+0x18], UR8 ;  /* 0x00001808073f75b2 */ /* 0x0000a20008000100 */
[----:B------:R0:W3:Y:S01]  /*0330*/  SYNCS.EXCH.64 URZ, [UR7+0x8], UR4 ;  /* 0x00000804073f75b2 */ /* 0x0000e20008000100 */
[----:B------:R0:W4:Y:S01]  /*0340*/  SYNCS.EXCH.64 URZ, [UR7+0x20], UR8 ;  /* 0x00002008073f75b2 */ /* 0x0001220008000100 */
[----:B------:R0:W0:Y:S01]  /*0350*/  SYNCS.EXCH.64 URZ, [UR7+0x10], UR4 ;  /* 0x00001004073f75b2 */ /* 0x0000220008000100 */
[----:B------:R0:W0:Y:S01]  /*0360*/  SYNCS.EXCH.64 URZ, [UR7+0x28], UR8 ;  /* 0x00002808073f75b2 */ /* 0x0000220008000100 */
[----:B------:R-:W-:Y:S01]  /*0370*/  NOP ;  /* 0x0000000000007918 */ /* 0x000fe20000000000 */
.L_x_2:
[----:B------:R-:W-:Y:S01]  /*0380*/  SHF.R.S32.HI R3, RZ, 0x1f, R2 ;  /* 0x0000001fff037819 */ /* 0x000fe20000011402 */
[----:B------:R-:W5:Y:S01]  /*0390*/  SHFL.IDX PT, R8, R0, RZ, 0x1f ;  /* 0x00001fff00087589 */ /* 0x000f6200000e0000 */
[----:B------:R-:W-:Y:S02]  /*03a0*/  ELECT P0, URZ, PT ;  /* 0x00000000003f782f */ /* 0x000fe40003800000 */
[----:B------:R-:W-:Y:S02]  /*03b0*/  SHF.R.S32.HI R9, RZ, 0x1f, R6 ;  /* 0x0000001fff097819 */ /* 0x000fe40000011406 */
[----:B------:R-:W-:Y:S02]  /*03c0*/  ELECT P1, URZ, PT ;  /* 0x00000000003f782f */ /* 0x000fe40003820000 */
[----:B------:R-:W-:Y:S01]  /*03d0*/  LEA.HI R3, R3, R2, RZ, 0x7 ;  /* 0x0000000203037211 */ /* 0x000fe200078f38ff */
[----:B------:R-:W1:Y:S01]  /*03e0*/  SHFL.IDX PT, R10, R0, RZ, 0x1f ;  /* 0x00001fff000a7589 */ /* 0x000e6200000e0000 */
[----:B------:R-:W-:Y:S01]  /*03f0*/  LEA.HI R9, R9, R6, RZ, 0x2 ;  /* 0x0000000609097211 */ /* 0x000fe200078f10ff */
[----:B------:R-:W2:Y:S01]  /*0400*/  S2UR UR15, SR_CTAID.X ;  /* 0x00000000000f79c3 */ /* 0x000ea20000002500 */
[----:B------:R-:W-:Y:S01]  /*0410*/  LOP3.LUT R3, R3, 0xffffff80, RZ, 0xc0, !PT ;  /* 0xffffff8003037812 */ /* 0x000fe200078ec0ff */
[----:B------:R-:W3:Y:S01]  /*0420*/  S2R R4, SR_CTAID.Y ;  /* 0x0000000000047919 */ /* 0x000ee20000002600 */
[----:B------:R-:W-:Y:S01]  /*0430*/  LOP3.LUT R9, R9, 0x3ffffffc, RZ, 0xc0, !PT ;  /* 0x3ffffffc09097812 */ /* 0x000fe200078ec0ff */
[----:B0-----:R-:W-:Y:S01]  /*0440*/  ULDC UR4, c[0x0][0x154] ;  /* 0x0000550000047ab9 */ /* 0x001fe20000000800 */
[----:B------:R-:W-:Y:S01]  /*0450*/  ULDC UR5, c[0x0][0x150] ;  /* 0x0000540000057ab9 */ /* 0x000fe20000000800 */
[----:B------:R-:W-:Y:S01]  /*0460*/  IMAD.IADD R3, R2, 0x1, -R3 ;  /* 0x0000000102037824 */ /* 0x000fe200078e0a03 */
[----:B------:R-:W-:Y:S01]  /*0470*/  UMOV UR9, 0x80 ;  /* 0x0000008000097882 */ /* 0x000fe20000000000 */
[----:B------:R-:W-:Y:S01]  /*0480*/  IMAD.IADD R6, R6, 0x1, -R9 ;  /* 0x0000000106067824 */ /* 0x000fe200078e0a09 */
[----:B------:R-:W0:Y:S01]  /*0490*/  LDC R15, c[0x0][0x148] ;  /* 0x00005200ff0f7b82 */ /* 0x000e220000000800 */
[----:B------:R-:W4:Y:S01]  /*04a0*/  SHFL.IDX PT, R9, R5, RZ, 0x1f ;  /* 0x00001fff05097589 */ /* 0x000f2200000e0000 */
[----:B------:R-:W-:Y:S01]  /*04b0*/  SHF.R.S32.HI R12, RZ, 0x1f, R3 ;  /* 0x0000001fff0c7819 */ /* 0x000fe20000011403 */
[----:B------:R-:W-:Y:S01]  /*04c0*/  NOP ;  /* 0x0000000000007918 */ /* 0x000fe20000000000 */
[----:B------:R-:W-:Y:S01]  /*04d0*/  NOP ;  /* 0x0000000000007918 */ /* 0x000fe20000000000 */
[----:B------:R-:W-:-:S02]  /*04e0*/  ISETP.NE.AND P4, PT, RZ, UR14, PT ;  /* 0x0000000eff007c0c */ /* 0x000fc4000bf85270 */
[----:B------:R-:W-:Y:S02]  /*04f0*/  LEA.HI R7, R12, R3, RZ, 0x3 ;  /* 0x000000030c077211 */ /* 0x000fe400078f18ff */
[----:B-----5:R-:W-:Y:S02]  /*0500*/  ISETP.NE.OR P0, PT, R8, RZ, !P0 ;  /* 0x000000ff0800720c */ /* 0x020fe40004705670 */
[--C-:B------:R-:W-:Y:S02]  /*0510*/  SHF.R.S32.HI R8, RZ, 0x3, R7.reuse ;  /* 0x00000003ff087819 */ /* 0x100fe40000011407 */
[----:B------:R-:W-:Y:S02]  /*0520*/  SHF.R.S32.HI R7, RZ, 0x1f, R7 ;  /* 0x0000001fff077819 */ /* 0x000fe40000011407 */
[----:B-1----:R-:W-:Y:S02]  /*0530*/  ISETP.NE.OR P1, PT, R10, RZ, !P1 ;  /* 0x000000ff0a00720c */ /* 0x002fe40004f25670 */
[----:B------:R-:W-:-:S04]  /*0540*/  LEA.HI R7, R7, R8, RZ, 0x2 ;  /* 0x0000000807077211 */ /* 0x000fc800078f10ff */
[----:B------:R-:W-:Y:S01]  /*0550*/  LOP3.LUT R7, R7, 0xfffffffc, RZ, 0xc0, !PT ;  /* 0xfffffffc07077812 */ /* 0x000fe200078ec0ff */
[----:B------:R-:W-:Y:S01]  /*0560*/  VOTEU.ALL UP1, P0 ;  /* 0x00000000003f7886 */ /* 0x000fe20000020000 */
[----:B------:R-:W-:Y:S01]  /*0570*/  VOTEU.ALL UP0, P0 ;  /* 0x00000000003f7886 */ /* 0x000fe20000000000 */
[----:B---3--:R-:W-:Y:S02]  /*0580*/  I2FP.F32.U32 R0, R4 ;  /* 0x0000000400007245 */ /* 0x008fe40000201000 */
[----:B------:R-:W-:Y:S01]  /*0590*/  IMAD.IADD R7, R8, 0x1, -R7 ;  /* 0x0000000108077824 */ /* 0x000fe200078e0a07 */
[----:B------:R-:W1:Y:S01]  /*05a0*/  @!UP1 S2UR UR8, SR_CgaCtaId ;  /* 0x00000000000899c3 */ /* 0x000e620000008800 */
[----:B------:R-:W-:Y:S01]  /*05b0*/  VOTEU.ALL UP2, P1 ;  /* 0x00000000003f7886 */ /* 0x000fe20000840000 */
[----:B------:R-:W-:Y:S01]  /*05c0*/  @!UP1 UMOV UR7, 0x400 ;  /* 0x0000040000079882 */ /* 0x000fe20000000000 */
[----:B------:R-:W-:Y:S01]  /*05d0*/  IMAD R6, R6, 0x4, R7 ;  /* 0x0000000406067824 */ /* 0x000fe200078e0207 */
[----:B------:R-:W-:Y:S01]  /*05e0*/  VOTEU.ALL UP3, P1 ;  /* 0x00000000003f7886 */ /* 0x000fe20000860000 */
[----:B------:R-:W-:Y:S01]  /*05f0*/  VOTEU.ALL UP4, P1 ;  /* 0x00000000003f7886 */ /* 0x000fe20000880000 */
[----:B------:R-:W-:Y:S01]  /*0600*/  @!UP2 UMOV UR10, 0x400 ;  /* 0x00000400000aa882 */ /* 0x000fe20000000000 */
[----:B------:R-:W-:Y:S01]  /*0610*/  IMAD.SHL.U32 R7, R6, 0x4, RZ ;  /* 0x0000000406077824 */ /* 0x000fe200078e00ff */
[----:B------:R-:W3:Y:S01]  /*0620*/  @!UP2 S2UR UR11, SR_CgaCtaId ;  /* 0x00000000000ba9c3 */ /* 0x000ee20000008800 */
[----:B------:R-:W-:Y:S01]  /*0630*/  VOTEU.ALL UP5, P1 ;  /* 0x00000000003f7886 */ /* 0x000fe200008a0000 */
[----:B----4-:R-:W-:-:S02]  /*0640*/  R2UR UR17, R9 ;  /* 0x00000000091172ca */ /* 0x010fc400000e0000 */
[----:B------:R-:W-:Y:S01]  /*0650*/  LOP3.LUT R11, R6, 0xc, R7, 0x78, !PT ;  /* 0x0000000c060b7812 */ /* 0x000fe200078e7807 */
[----:B------:R-:W-:Y:S01]  /*0660*/  FMUL R7, R0, UR4 ;  /* 0x0000000400077c20 */ /* 0x000fe20008400000 */
[----:B--2---:R-:W-:Y:S01]  /*0670*/  I2FP.F32.U32 R0, UR15 ;  /* 0x0000000f00007c45 */ /* 0x004fe20008201000 */
[----:B------:R-:W-:Y:S01]  /*0680*/  UMOV UR4, 0x20 ;  /* 0x0000002000047882 */ /* 0x000fe20000000000 */
[----:B------:R-:W2:Y:S01]  /*0690*/  LDC R8, c[0x0][0x140] ;  /* 0x00005000ff087b82 */ /* 0x000ea20000000800 */
[----:B------:R4:W-:Y:S02]  /*06a0*/  STL [R1+0x7c], R11 ;  /* 0x00007c0b01007387 */ /* 0x0009e40000100800 */
[----:B------:R-:W-:Y:S01]  /*06b0*/  FMUL R0, R0, UR5 ;  /* 0x0000000500007c20 */ /* 0x000fe20008400000 */
[----:B------:R-:W5:Y:S01]  /*06c0*/  F2I.U32.TRUNC.NTZ R7, R7 ;  /* 0x0000000700077305 */ /* 0x000f62000020f000 */
[----:B------:R-:W-:-:S04]  /*06d0*/  @!UP1 UIADD3 UR4, -UR4, 0x100000, URZ ;  /* 0x0010000004049890 */ /* 0x000fc8000fffe13f */
[----:B------:R-:W-:Y:S02]  /*06e0*/  @!UP1 USHF.L.U32 UR5, UR4, 0xb, URZ ;  /* 0x0000000b04059899 */ /* 0x000fe4000800063f */
[----:B------:R-:W-:Y:S01]  /*06f0*/  @!UP1 USHF.L.U32 UR4, UR4, 0x1, URZ ;  /* 0x0000000104049899 */ /* 0x000fe2000800063f */
[----:B------:R-:W4:Y:S01]  /*0700*/  LDC R6, c[0x0][0x144] ;  /* 0x00005100ff067b82 */ /* 0x000f220000000800 */
[----:B-1----:R-:W-:Y:S02]  /*0710*/  @!UP1 ULEA UR7, UR8, UR7, 0x18 ;  /* 0x0000000708079291 */ /* 0x002fe4000f8ec03f */
[----:B------:R-:W-:-:S04]  /*0720*/  @!UP2 UIADD3 UR8, -UR9, 0x100000, URZ ;  /* 0x001000000908a890 */ /* 0x000fc8000fffe13f */
[----:B------:R-:W-:Y:S02]  /*0730*/  @!UP2 USHF.L.U32 UR9, UR8, 0xb, URZ ;  /* 0x0000000b0809a899 */ /* 0x000fe4000800063f */
[----:B------:R-:W-:Y:S01]  /*0740*/  @!UP2 USHF.L.U32 UR8, UR8, 0x1, URZ ;  /* 0x000000010808a899 */ /* 0x000fe2000800063f */
[----:B------:R-:W1:Y:S01]  /*0750*/  F2I.U32.TRUNC.NTZ R0, R0 ;  /* 0x0000000000007305 */ /* 0x000e62000020f000 */
[----:B------:R-:W-:Y:S01]  /*0760*/  VOTEU.ALL UP1, P0 ;  /* 0x00000000003f7886 */ /* 0x000fe20000020000 */
[----:B------:R-:W-:Y:S01]  /*0770*/  LOP3.LUT P0, RZ, R3, 0x7, RZ, 0xc0, !PT ;  /* 0x0000000703ff7812 */ /* 0x000fe2000780c0ff */
[----:B---3--:R-:W-:Y:S01]  /*0780*/  @!UP2 ULEA UR10, UR11, UR10, 0x18 ;  /* 0x0000000a0b0aa291 */ /* 0x008fe2000f8ec03f */
[----:B------:R-:W-:Y:S01]  /*0790*/  VOTEU.ALL UP2, P1 ;  /* 0x00000000003f7886 */ /* 0x000fe20000840000 */
[----:B-----5:R-:W-:Y:S01]  /*07a0*/  IMAD.MOV R16, RZ, RZ, -R7 ;  /* 0x000000ffff107224 */ /* 0x020fe200078e0a07 */
[----:B------:R-:W-:Y:S01]  /*07b0*/  ISETP.LT.U32.AND P0, PT, R11, 0x2, !P0 ;  /* 0x000000020b00780c */ /* 0x000fe20004701070 */
[----:B------:R-:W3:Y:S02]  /*07c0*/  FENCE.VIEW.ASYNC.S ;  /* 0x00000000000073c6 */ /* 0x000ee40000000000 */
[----:B---3--:R3:W3:Y:S01]  /*07d0*/  @!UP0 SYNCS.EXCH.64 URZ, [UR7+0x60], UR4 ;  /* 0x00006004073f85b2 */ /* 0x0086e20008000100 */
[----:B--2---:R-:W-:Y:S01]  /*07e0*/  ISETP.EQ.U32.AND P2, PT, R8, 0x1, PT ;  /* 0x000000010800780c */ /* 0x004fe20003f42070 */
[----:B-1----:R-:W-:-:S02]  /*07f0*/  IMAD.MOV R7, RZ, RZ, -R0 ;  /* 0x000000ffff077224 */ /* 0x002fc400078e0a00 */
[----:B0-----:R-:W-:Y:S02]  /*0800*/  IMAD R0, R15, R16, R4 ;  /* 0x000000100f007224 */ /* 0x001fe400078e0204 */
[----:B----4-:R-:W-:-:S03]  /*0810*/  IMAD R14, R6, R7, UR15 ;  /* 0x0000000f060e7e24 */ /* 0x010fc6000f8e0207 */
[----:B------:R-:W-:Y:S01]  /*0820*/  ISETP.NE.AND P1, PT, R0, R11, PT ;  /* 0x0000000b0000720c */ /* 0x000fe20003f25270 */
[----:B------:R0:W1:Y:S01]  /*0830*/  @!UP1 SYNCS.EXCH.64 URZ, [UR7+0x68], UR4 ;  /* 0x00006804073f95b2 */ /* 0x0000620008000100 */
[----:B------:R-:W-:Y:S02]  /*0840*/  NOP ;  /* 0x0000000000007918 */ /* 0x000fe40000000000 */
[----:B------:R-:W-:-:S04]  /*0850*/  ISETP.EQ.OR P1, PT, R14, RZ, !P1 ;  /* 0x000000ff0e00720c */ /* 0x000fc80004f22670 */
[----:B------:R-:W-:Y:S01]  /*0860*/  PLOP3.LUT P0, PT, P0, P1, PT, 0x80, 0x0 ;  /* 0x000000000000781c */ /* 0x000fe20000703070 */
[----:B------:R0:W2:Y:S01]  /*0870*/  @!UP2 SYNCS.EXCH.64 URZ, [UR10+0x40], UR8 ;  /* 0x000040080a3fa5b2 */ /* 0x0000a20008000100 */
[----:B------:R0:W4:Y:S01]  /*0880*/  @!UP3 SYNCS.EXCH.64 URZ, [UR10+0x48], UR8 ;  /* 0x000048080a3fb5b2 */ /* 0x0001220008000100 */
[----:B------:R0:W0:Y:S01]  /*0890*/  @!UP4 SYNCS.EXCH.64 URZ, [UR10+0x50], UR8 ;  /* 0x000050080a3fc5b2 */ /* 0x0000220008000100 */
[----:B------:R0:W0:Y:S01]  /*08a0*/  @!UP5 SYNCS.EXCH.64 URZ, [UR10+0x58], UR8 ;  /* 0x000058080a3fd5b2 */ /* 0x0000220008000100 */
[----:B------:R-:W-:Y:S01]  /*08b0*/  NOP ;  /* 0x0000000000007918 */ /* 0x000fe20000000000 */
[----:B---3--:R-:W-:Y:S07]  /*08c0*/  @!P2 BRA `(.L_x_3) ;  /* 0x000000000008a947 */ /* 0x008fee0003800000 */
[----:B012-4-:R-:W-:Y:S01]  /*08d0*/  UCGABAR_ARV ;  /* 0x00000000000079c7 */ /* 0x017fe20008000000 */
[----:B------:R-:W-:Y:S05]  /*08e0*/  BRA `(.L_x_4) ;  /* 0x0000000000047947 */ /* 0x000fea0003800000 */
.L_x_3:
[----:B012-4-:R-:W-:Y:S01]  /*08f0*/  NOP ;  /* 0x0000000000007918 */ /* 0x017fe20000000000 */
.L_x_4:
[----:B------:R-:W-:Y:S01]  /*0900*/  ULDC.64 UR4, c[0x0][0x598] ;  /* 0x0001660000047ab9 */ /* 0x000fe20000000a00 */
[----:B------:R-:W-:Y:S01]  /*0910*/  ULDC.64 UR22, c[0x0][0x208] ;  /* 0x0000820000167ab9 */ /* 0x000fe20000000a00 */
[----:B------:R-:W-:-:S04]  /*0920*/  ISETP.NE.U32.AND P1, PT, RZ, UR4, PT ;  /* 0x00000004ff007c0c */ /* 0x000fc8000bf25070 */
[----:B------:R-:W-:-:S13]  /*0930*/  ISETP.NE.AND.EX P1, PT, RZ, UR5, PT, P1 ;  /* 0x00000005ff007c0c */ /* 0x000fda000bf25310 */
[----:B------:R-:W-:Y:S05]  /*0940*/  @!P1 BRA `(.L_x_5) ;  /* 0x0000000000209947 */ /* 0x000fea0003800000 */
[----:B------:R-:W0:Y:S02]  /*0950*/  LDC.64 R6, c[0x0][0x598] ;  /* 0x00016600ff067b82 */ /* 0x000e240000000a00 */
[----:B0-----:R-:W2:Y:S02]  /*0960*/  LDG.E.64 R6, desc[UR22][R6.64] ;  /* 0x0000001606067981 */ /* 0x001ea4000c1e1b00 */
[----:B--2---:R-:W-:-:S04]  /*0970*/  ISETP.NE.U32.AND P1, PT, R6, RZ, PT ;  /* 0x000000ff0600720c */ /* 0x004fc80003f25070 */
[----:B------:R-:W-:-:S13]  /*0980*/  ISETP.NE.AND.EX P1, PT, R7, RZ, PT, P1 ;  /* 0x000000ff0700720c */ /* 0x000fda0003f25310 */
[----:B------:R-:W-:Y:S05]  /*0990*/  @!P1 BRA `(.L_x_5) ;  /* 0x00000000000c9947 */ /* 0x000fea0003800000 */
[----:B------:R-:W2:Y:S02]  /*09a0*/  LD.E R6, desc[UR22][R6.64] ;  /* 0x0000001606067980 */ /* 0x000ea4000c101900 */
[----:B--2---:R-:W-:Y:S01]  /*09b0*/  R2UR UR25, R6 ;  /* 0x00000000061972ca */ /* 0x004fe200000e0000 */
[----:B------:R-:W-:-:S14]  /*09c0*/  BRA `(.L_x_6) ;  /* 0x0000000000247947 */ /* 0x000fdc0003800000 */
.L_x_5:
[----:B------:R-:W-:Y:S02]  /*09d0*/  ULDC.64 UR4, c[0x0][0x588] ;  /* 0x0001620000047ab9 */ /* 0x000fe40000000a00 */
[----:B------:R-:W-:-:S04]  /*09e0*/  ISETP.NE.U32.AND P1, PT, RZ, UR4, PT ;  /* 0x00000004ff007c0c */ /* 0x000fc8000bf25070 */
[----:B------:R-:W-:-:S13]  /*09f0*/  ISETP.NE.AND.EX P1, PT, RZ, UR5, PT, P1 ;  /* 0x00000005ff007c0c */ /* 0x000fda000bf25310 */
[----:B------:R-:W-:Y:S05]  /*0a00*/  @!P1 BRA `(.L_x_7) ;  /* 0x0000000000109947 */ /* 0x000fea0003800000 */
[----:B------:R-:W0:Y:S02]  /*0a10*/  LDC.64 R6, c[0x0][0x588] ;  /* 0x00016200ff067b82 */ /* 0x000e240000000a00 */
[----:B0-----:R-:W2:Y:S02]  /*0a20*/  LDG.E R6, desc[UR22][R6.64] ;  /* 0x0000001606067981 */ /* 0x001ea4000c1e1900 */
[----:B--2---:R-:W-:Y:S01]  /*0a30*/  R2UR UR25, R6 ;  /* 0x00000000061972ca */ /* 0x004fe200000e0000 */
[----:B------:R-:W-:-:S14]  /*0a40*/  BRA `(.L_x_6) ;  /* 0x0000000000047947 */ /* 0x000fdc0003800000 */
.L_x_7:
[----:B------:R-:W-:-:S05]  /*0a50*/  ULDC UR25, c[0x0][0x580] ;  /* 0x0001600000197ab9 */ /* 0x000fca0000000800 */
.L_x_6:
[----:B------:R-:W-:Y:S02]  /*0a60*/  ULDC.64 UR4, c[0x0][0x5a0] ;  /* 0x0001680000047ab9 */ /* 0x000fe40000000a00 */
        /* <DEDUP_REMOVED lines=11> */
.L_x_8:
        /* <DEDUP_REMOVED lines=8> */
.L_x_10:
[----:B------:R-:W-:-:S05]  /*0ba0*/  ULDC UR26, c[0x0][0x584] ;  /* 0x00016100001a7ab9 */ /* 0x000fca0000000800 */
.L_x_9:
[----:B------:R-:W0:Y:S01]  /*0bb0*/  LDC R0, c[0x0][0x65c] ;  /* 0x00019700ff007b82 */ /* 0x000e220000000800 */
[----:B------:R-:W-:Y:S01]  /*0bc0*/  IMAD.U32 R6, RZ, RZ, UR15 ;  /* 0x0000000fff067e24 */ /* 0x000fe2000f8e00ff */
[----:B------:R-:W-:Y:S01]  /*0bd0*/  UISETP.NE.AND UP0, UPT, UR14, 0x2, UPT ;  /* 0x000000020e00788c */ /* 0x000fe2000bf05270 */
[----:B------:R-:W-:Y:S01]  /*0be0*/  IMAD.MOV.U32 R7, RZ, RZ, RZ ;  /* 0x000000ffff077224 */ /* 0x000fe200078e00ff */
[----:B------:R-:W-:Y:S01]  /*0bf0*/  ULDC UR7, c[0x0][0x28c] ;  /* 0x0000a30000077ab9 */ /* 0x000fe20000000800 */
[----:B------:R-:W-:Y:S01]  /*0c00*/  UMOV UR5, URZ ;  /* 0x0000003f00057c82 */ /* 0x000fe20008000000 */
[----:B------:R-:W-:Y:S02]  /*0c10*/  UIADD3 UR7, UR7, 0x1f, URZ ;  /* 0x0000001f07077890 */ /* 0x000fe4000fffe03f */
[----:B------:R-:W-:Y:S01]  /*0c20*/  PLOP3.LUT P1, PT, PT, PT, UP0, 0x80, 0x0 ;  /* 0x000000000000781c */ /* 0x000fe20003f2f008 */
[----:B------:R-:W-:Y:S01]  /*0c30*/  UMOV UR4, URZ ;  /* 0x0000003f00047c82 */ /* 0x000fe20008000000 */
[----:B------:R-:W-:Y:S01]  /*0c40*/  USHF.R.S32.HI UR10, URZ, 0x1f, UR7 ;  /* 0x0000001f3f0a7899 */ /* 0x000fe20008011407 */
[----:B------:R-:W-:-:S03]  /*0c50*/  ULDC.64 UR18, c[0x0][0x650] ;  /* 0x0001940000127ab9 */ /* 0x000fc60000000a00 */
[----:B------:R-:W-:-:S04]  /*0c60*/  ULEA.HI UR10, UR10, UR7, URZ, 0x5 ;  /* 0x000000070a0a7291 */ /* 0x000fc8000f8f283f */
[----:B------:R-:W-:Y:S01]  /*0c70*/  USHF.R.S32.HI UR14, URZ, 0x5, UR10 ;  /* 0x000000053f0e7899 */ /* 0x000fe2000801140a */
[----:B0-----:R-:W-:-:S13]  /*0c80*/  ISETP.NE.AND P3, PT, R0, 0x1, PT ;  /* 0x000000010000780c */ /* 0x001fda0003f65270 */
[----:B------:R-:W0:Y:S01]  /*0c90*/  @P3 LDC R9, c[0x0][0x10] ;  /* 0x00000400ff093b82 */ /* 0x000e220000000800 */
[----:B------:R-:W-:-:S07]  /*0ca0*/  @P3 IMAD.MOV.U32 R5, RZ, RZ, RZ ;  /* 0x000000ffff053224 */ /* 0x000fce00078e00ff */
[----:B------:R-:W1:Y:S01]  /*0cb0*/  @!P3 LDC R11, c[0x0][0xc] ;  /* 0x00000300ff0bbb82 */ /* 0x000e620000000800 */
[----:B------:R-:W-:Y:S01]  /*0cc0*/  ULDC UR8, c[0x0][0xc] ;  /* 0x0000030000087ab9 */ /* 0x000fe20000000800 */
[----:B------:R-:W-:Y:S01]  /*0cd0*/  ULDC UR9, c[0x0][0x10] ;  /* 0x0000040000097ab9 */ /* 0x000fe20000000800 */
[----:B------:R-:W-:Y:S01]  /*0ce0*/  ULDC UR7, c[0x0][0x14] ;  /* 0x0000050000077ab9 */ /* 0x000fe20000000800 */
[----:B------:R-:W-:-:S04]  /*0cf0*/  UIMAD.WIDE.U32 UR8, UR8, UR9, URZ ;  /* 0x00000009080872a5 */ /* 0x000fc8000f8e003f */
[----:B------:R-:W-:Y:S01]  /*0d00*/  UIMAD.WIDE.U32 UR20, UR8, UR7, URZ ;  /* 0x00000007081472a5 */ /* 0x000fe2000f8e003f */
[----:B0-----:R-:W-:Y:S01]  /*0d10*/  @P3 IMAD.WIDE.U32 R8, R9, UR15, R4 ;  /* 0x0000000f09083c25 */ /* 0x001fe2000f8e0004 */
[----:B------:R-:W-:-:S03]  /*0d20*/  UIMAD UR15, UR9, UR7, URZ ;  /* 0x00000007090f72a4 */ /* 0x000fc6000f8e023f */
[----:B------:R-:W-:Y:S01]  /*0d30*/  @P3 IMAD.MOV.U32 R13, RZ, RZ, R8 ;  /* 0x000000ffff0d3224 */ /* 0x000fe200078e0008 */
[----:B------:R-:W-:Y:S01]  /*0d40*/  UIADD3 UR15, UR21, UR15, URZ ;  /* 0x0000000f150f7290 */ /* 0x000fe2000fffe03f */
[----:B-1----:R-:W-:-:S04]  /*0d50*/  @!P3 IMAD.WIDE.U32 R6, R4, R11, R6 ;  /* 0x0000000b0406b225 */ /* 0x002fc800078e0006 */
[----:B------:R-:W-:Y:S02]  /*0d60*/  @P3 IMAD.MOV.U32 R11, RZ, RZ, RZ ;  /* 0x000000ffff0b3224 */ /* 0x000fe400078e00ff */
[----:B------:R-:W-:Y:S02]  /*0d70*/  @!P3 IMAD.MOV.U32 R13, RZ, RZ, R6 ;  /* 0x000000ffff0db224 */ /* 0x000fe400078e0006 */
[----:B------:R-:W-:Y:S02]  /*0d80*/  @P3 IMAD.IADD R10, R9, 0x1, R11 ;  /* 0x00000001090a3824 */ /* 0x000fe400078e020b */
[----:B------:R-:W-:Y:S01]  /*0d90*/  @!P3 IMAD.MOV.U32 R10, RZ, RZ, R7 ;  /* 0x000000ffff0ab224 */ /* 0x000fe200078e0007 */
[----:B------:R0:W-:Y:S01]  /*0da0*/  STL [R1+0x84], R13 ;  /* 0x0000840d01007387 */ /* 0x0001e20000100800 */
[----:B------:R-:W-:Y:S02]  /*0db0*/  IMAD.MOV.U32 R17, RZ, RZ, R13 ;  /* 0x000000ffff117224 */ /* 0x000fe400078e000d */
[----:B------:R-:W-:Y:S01]  /*0dc0*/  IMAD.MOV.U32 R22, RZ, RZ, R10 ;  /* 0x000000ffff167224 */ /* 0x000fe200078e000a */
[----:B------:R0:W-:Y:S01]  /*0dd0*/  STL [R1+0x80], R10 ;  /* 0x0000800a01007387 */ /* 0x0001e20000100800 */
[----:B------:R-:W-:Y:S05]  /*0de0*/  @P1 BRA `(.L_x_11) ;  /* 0x0000000000281947 */ /* 0x000fea0003800000 */
[----:B------:R-:W-:Y:S01]  /*0df0*/  IADD3 R17, P1, R17, UR20, RZ ;  /* 0x0000001411117c10 */ /* 0x000fe2000ff3e0ff */
[----:B------:R-:W-:Y:S02]  /*0e00*/  UISETP.GE.U32.AND UP0, UPT, UR14, 0x3, UPT ;  /* 0x000000030e00788c */ /* 0x000fe4000bf06070 */
[----:B------:R-:W-:Y:S01]  /*0e10*/  UIMAD.WIDE.U32 UR4, UR14, -0x55555555, URZ ;  /* 0xaaaaaaab0e0478a5 */ /* 0x000fe2000f8e003f */
[----:B------:R-:W-:Y:S01]  /*0e20*/  IADD3.X R22, R22, UR15, RZ, P1, !PT ;  /* 0x0000000f16167c10 */ /* 0x000fe20008ffe4ff */
[----:B------:R1:W-:Y:S02]  /*0e30*/  STL [R1+0x84], R17 ;  /* 0x0000841101007387 */ /* 0x0003e40000100800 */
[----:B------:R-:W-:Y:S02]  /*0e40*/  USHF.R.U32.HI UR5, URZ, 0x1, UR5 ;  /* 0x000000013f057899 */ /* 0x000fe40008011605 */
[----:B------:R1:W-:Y:S01]  /*0e50*/  STL [R1+0x80], R22 ;  /* 0x0000801601007387 */ /* 0x0003e20000100800 */
[----:B------:R-:W-:-:S02]  /*0e60*/  UMOV UR4, URZ ;  /* 0x0000003f00047c82 */ /* 0x000fc40008000000 */
[----:B------:R-:W-:Y:S02]  /*0e70*/  @UP0 ULOP3.LUT UR4, UR5, 0x1, URZ, 0xc0, !UPT ;  /* 0x0000000105040892 */ /* 0x000fe4000f8ec03f */
[----:B------:R-:W-:-:S12]  /*0e80*/  UIMAD UR5, UR5, -0x3, UR14 ;  /* 0xfffffffd050578a4 */ /* 0x000fd8000f8e020e */
.L_x_11:
[----:B------:R-:W-:Y:S01]  /*0e90*/  IMAD.MOV.U32 R8, RZ, RZ, -0x1 ;  /* 0xffffffffff087424 */ /* 0x000fe200078e00ff */
[----:B------:R-:W-:Y:S01]  /*0ea0*/  ISETP.GE.U32.AND P1, PT, R17, UR18, PT ;  /* 0x0000001211007c0c */ /* 0x000fe2000bf26070 */
[----:B------:R-:W-:Y:S01]  /*0eb0*/  IMAD.MOV.U32 R6, RZ, RZ, -0x1 ;  /* 0xffffffffff067424 */ /* 0x000fe200078e00ff */
[----:B------:R-:W-:Y:S01]  /*0ec0*/  PRMT R0, RZ, 0x7610, R0 ;  /* 0x00007610ff007816 */ /* 0x000fe20000000000 */
[----:B------:R-:W-:Y:S01]  /*0ed0*/  IMAD.MOV.U32 R7, RZ, RZ, -0x1 ;  /* 0xffffffffff077424 */ /* 0x000fe200078e00ff */
[----:B------:R2:W-:Y:S01]  /*0ee0*/  STL [R1+0x88], R8 ;  /* 0x0000880801007387 */ /* 0x0005e20000100800 */
[----:B------:R-:W-:-:S03]  /*0ef0*/  ISETP.GE.U32.AND.EX P1, PT, R22, UR19, PT, P1 ;  /* 0x0000001316007c0c */ /* 0x000fc6000bf26110 */
[----:B------:R2:W-:Y:S04]  /*0f00*/  STL [R1+0x78], R6 ;  /* 0x0000780601007387 */ /* 0x0005e80000100800 */
[----:B------:R2:W-:Y:S06]  /*0f10*/  STL [R1+0x8c], R7 ;  /* 0x00008c0701007387 */ /* 0x0005ec0000100800 */
[----:B------:R-:W-:Y:S05]  /*0f20*/  @P1 BRA `(.L_x_12) ;  /* 0x0000000400381947 */ /* 0x000fea0003800000 */
[----:B------:R-:W3:Y:S01]  /*0f30*/  LDC.64 R18, c[0x0][0x628] ;  /* 0x00018a00ff127b82 */ /* 0x000ee20000000a00 */
[----:B--2---:R-:W-:Y:S02]  /*0f40*/  IMAD.MOV.U32 R6, RZ, RZ, R17 ;  /* 0x000000ffff067224 */ /* 0x004fe400078e0011 */
[----:B------:R-:W-:-:S05]  /*0f50*/  IMAD.MOV.U32 R7, RZ, RZ, R22 ;  /* 0x000000ffff077224 */ /* 0x000fca00078e0016 */
[----:B------:R-:W2:Y:S08]  /*0f60*/  LDC R0, c[0x0][0x630] ;  /* 0x00018c00ff007b82 */ /* 0x000eb00000000800 */
[----:B------:R-:W4:Y:S01]  /*0f70*/  LDC.64 R20, c[0x0][0x620] ;  /* 0x00018800ff147b82 */ /* 0x000f220000000a00 */
[----:B---3--:R-:W-:-:S04]  /*0f80*/  ISETP.NE.U32.AND P1, PT, R18, RZ, PT ;  /* 0x000000ff1200720c */ /* 0x008fc80003f25070 */
[----:B------:R-:W-:-:S13]  /*0f90*/  ISETP.NE.AND.EX P1, PT, R19, RZ, PT, P1 ;  /* 0x000000ff1300720c */ /* 0x000fda0003f25310 */
[----:B--2-4-:R-:W-:Y:S05]  /*0fa0*/  @!P1 BRA `(.L_x_13) ;  /* 0x0000000000289947 */ /* 0x014fea0003800000 */
[----:B------:R-:W2:Y:S02]  /*0fb0*/  LDC R11, c[0x0][0x634] ;  /* 0x00018d00ff0b7b82 */ /* 0x000ea40000000800 */
[----:B--2---:R-:W-:-:S05]  /*0fc0*/  IADD3 R11, P1, R17, R11, RZ ;  /* 0x0000000b110b7210 */ /* 0x004fca0007f3e0ff */
[----:B0-----:R-:W-:-:S04]  /*0fd0*/  IMAD.X R13, RZ, RZ, R22, P1 ;  /* 0x000000ffff0d7224 */ /* 0x001fc800008e0616 */
[----:B------:R-:W-:-:S04]  /*0fe0*/  IMAD.WIDE.U32 R6, R13, R18, RZ ;  /* 0x000000120d067225 */ /* 0x000fc800078e00ff */
[----:B------:R-:W-:-:S04]  /*0ff0*/  IMAD.WIDE.U32 R8, P1, R11, R19, R6 ;  /* 0x000000130b087225 */ /* 0x000fc80007820006 */
[----:B------:R-:W-:-:S04]  /*1000*/  IMAD.WIDE.U32 R6, R11, R18, RZ ;  /* 0x000000120b067225 */ /* 0x000fc800078e00ff */
[----:B------:R-:W-:Y:S01]  /*1010*/  IMAD.X R11, RZ, RZ, RZ, P1 ;  /* 0x000000ffff0b7224 */ /* 0x000fe200008e06ff */
[----:B------:R-:W-:Y:S01]  /*1020*/  IADD3 RZ, P1, R7, R8, RZ ;  /* 0x0000000807ff7210 */ /* 0x000fe20007f3e0ff */
[----:B------:R-:W-:-:S04]  /*1030*/  IMAD.MOV.U32 R10, RZ, RZ, R9 ;  /* 0x000000ffff0a7224 */ /* 0x000fc800078e0009 */
[----:B------:R-:W-:-:S08]  /*1040*/  IMAD.WIDE.U32.X R6, R13, R19, R10, P1 ;  /* 0x000000130d067225 */ /* 0x000fd000008e040a */
.L_x_13:
[-CC-:B------:R-:W-:Y:S01]  /*1050*/  SHF.R.U64 R27, R6, R0.reuse, R7.reuse ;  /* 0x00000000061b7219 */ /* 0x180fe20000001207 */
[----:B------:R-:W2:Y:S01]  /*1060*/  LDC.64 R24, c[0x0][0x640] ;  /* 0x00019000ff187b82 */ /* 0x000ea20000000a00 */
[----:B------:R-:W-:Y:S01]  /*1070*/  SHF.R.U32.HI R0, RZ, R0, R7 ;  /* 0x00000000ff007219 */ /* 0x000fe20000011607 */
[----:B------:R-:W-:Y:S01]  /*1080*/  IMAD.MOV.U32 R6, RZ, RZ, R17 ;  /* 0x000000ffff067224 */ /* 0x000fe200078e0011 */
[----:B------:R-:W-:-:S05]  /*1090*/  IADD3 R9, P1, RZ, -R27, RZ ;  /* 0x8000001bff097210 */ /* 0x000fca0007f3e0ff */
[----:B------:R-:W3:Y:S01]  /*10a0*/  LDC R8, c[0x0][0x618] ;  /* 0x00018600ff087b82 */ /* 0x000ee20000000800 */
[----:B------:R-:W-:-:S04]  /*10b0*/  IMAD.X R7, RZ, RZ, ~R0, P1 ;  /* 0x000000ffff077224 */ /* 0x000fc800008e0e00 */
[-C--:B------:R-:W-:Y:S02]  /*10c0*/  IMAD R0, R7, R20.reuse, RZ ;  /* 0x0000001407007224 */ /* 0x080fe400078e02ff */
[----:B------:R-:W-:Y:S01]  /*10d0*/  IMAD.MOV.U32 R7, RZ, RZ, R22 ;  /* 0x000000ffff077224 */ /* 0x000fe200078e0016 */
[----:B------:R-:W4:Y:S01]  /*10e0*/  LDC R11, c[0x0][0x608] ;  /* 0x00018200ff0b7b82 */ /* 0x000f220000000800 */
[----:B-1----:R-:W-:Y:S02]  /*10f0*/  IMAD.MOV.U32 R22, RZ, RZ, 0x1 ;  /* 0x00000001ff167424 */ /* 0x002fe400078e00ff */
[----:B------:R-:W-:-:S04]  /*1100*/  IMAD.WIDE.U32 R6, R9, R20, R6 ;  /* 0x0000001409067225 */ /* 0x000fc800078e0006 */
[----:B------:R-:W-:Y:S01]  /*1110*/  IMAD R9, R9, R21, R0 ;  /* 0x0000001509097224 */ /* 0x000fe200078e0200 */
[----:B------:R-:W1:Y:S01]  /*1120*/  LDC R23, c[0x0][0x658] ;  /* 0x00019600ff177b82 */ /* 0x000e620000000800 */
[----:B--2---:R-:W-:Y:S01]  /*1130*/  ISETP.NE.U32.AND P1, PT, R24, RZ, PT ;  /* 0x000000ff1800720c */ /* 0x004fe20003f25070 */
[----:B------:R-:W-:Y:S02]  /*1140*/  IMAD.MOV.U32 R0, RZ, RZ, -0x1 ;  /* 0xffffffffff007424 */ /* 0x000fe400078e00ff */
[----:B------:R-:W-:Y:S01]  /*1150*/  IMAD.IADD R7, R7, 0x1, R9 ;  /* 0x0000000107077824 */ /* 0x000fe200078e0209 */
[----:B------:R-:W-:-:S03]  /*1160*/  ISETP.NE.AND.EX P1, PT, R25, RZ, PT, P1 ;  /* 0x000000ff1900720c */ /* 0x000fc60003f25310 */
[----:B------:R-:W2:Y:S01]  /*1170*/  LDC R21, c[0x0][0x600] ;  /* 0x00018000ff157b82 */ /* 0x000ea20000000800 */
[-CC-:B---3--:R-:W-:Y:S02]  /*1180*/  SHF.R.U64 R19, R6, R8.reuse, R7.reuse ;  /* 0x0000000806137219 */ /* 0x188fe40000001207 */
[----:B------:R-:W-:-:S05]  /*1190*/  SHF.R.U32.HI R6, RZ, R8, R7 ;  /* 0x00000008ff067219 */ /* 0x000fca0000011607 */
[----:B------:R-:W3:Y:S01]  /*11a0*/  LDC R18, c[0x0][0x648] ;  /* 0x00019200ff127b82 */ /* 0x000ee20000000800 */
[-CC-:B----4-:R-:W-:Y:S02]  /*11b0*/  SHF.R.U64 R28, R19, R11.reuse, R6.reuse ;  /* 0x0000000b131c7219 */ /* 0x190fe40000001206 */
[----:B------:R-:W-:-:S05]  /*11c0*/  SHF.R.U32.HI R6, RZ, R11, R6 ;  /* 0x0000000bff067219 */ /* 0x000fca0000011606 */
[----:B------:R-:W4:Y:S01]  /*11d0*/  LDC R20, c[0x0][0x638] ;  /* 0x00018e00ff147b82 */ /* 0x000f220000000800 */
[-CC-:B-1----:R-:W-:Y:S02]  /*11e0*/  SHF.R.U64 R30, R28, R23.reuse, R6.reuse ;  /* 0x000000171c1e7219 */ /* 0x182fe40000001206 */
[-C--:B------:R-:W-:Y:S02]  /*11f0*/  SHF.L.U32 R0, R0, R23.reuse, RZ ;  /* 0x0000001700007219 */ /* 0x080fe400000006ff */
[----:B------:R-:W-:Y:S01]  /*1200*/  SHF.R.U32.HI R7, RZ, R23, R6 ;  /* 0x00000017ff077219 */ /* 0x000fe20000011606 */
[----:B------:R-:W-:Y:S01]  /*1210*/  IMAD.MOV.U32 R6, RZ, RZ, R30 ;  /* 0x000000ffff067224 */ /* 0x000fe200078e001e */
[----:B0-----:R-:W-:Y:S01]  /*1220*/  LOP3.LUT R13, RZ, R0, RZ, 0x33, !PT ;  /* 0x00000000ff0d7212 */ /* 0x001fe200078e33ff */
[----:B------:R-:W0:Y:S01]  /*1230*/  LDC R26, c[0x0][0x610] ;  /* 0x00018400ff1a7b82 */ /* 0x000e220000000800 */
[----:B------:R-:W-:Y:S05]  /*1240*/  @!P1 BRA `(.L_x_14) ;  /* 0x0000000000289947 */ /* 0x000fea0003800000 */
[----:B------:R-:W1:Y:S02]  /*1250*/  LDC R11, c[0x0][0x64c] ;  /* 0x00019300ff0b7b82 */ /* 0x000e640000000800 */
[----:B-1----:R-:W-:-:S05]  /*1260*/  IADD3 R11, P1, R30, R11, RZ ;  /* 0x0000000b1e0b7210 */ /* 0x002fca0007f3e0ff */
[----:B------:R-:W-:-:S04]  /*1270*/  IMAD.X R17, RZ, RZ, R7, P1 ;  /* 0x000000ffff117224 */ /* 0x000fc800008e0607 */
[----:B------:R-:W-:-:S04]  /*1280*/  IMAD.WIDE.U32 R6, R17, R24, RZ ;  /* 0x0000001811067225 */ /* 0x000fc800078e00ff */
[----:B------:R-:W-:-:S04]  /*1290*/  IMAD.WIDE.U32 R8, P1, R11, R25, R6 ;  /* 0x000000190b087225 */ /* 0x000fc80007820006 */
[----:B------:R-:W-:-:S04]  /*12a0*/  IMAD.WIDE.U32 R6, R11, R24, RZ ;  /* 0x000000180b067225 */ /* 0x000fc800078e00ff */
[----:B------:R-:W-:Y:S01]  /*12b0*/  IMAD.X R11, RZ, RZ, RZ, P1 ;  /* 0x000000ffff0b7224 */ /* 0x000fe200008e06ff */
[----:B------:R-:W-:Y:S01]  /*12c0*/  IADD3 RZ, P1, R7, R8, RZ ;  /* 0x0000000807ff7210 */ /* 0x000fe20007f3e0ff */
[----:B------:R-:W-:-:S04]  /*12d0*/  IMAD.MOV.U32 R10, RZ, RZ, R9 ;  /* 0x000000ffff0a7224 */ /* 0x000fc800078e0009 */
[----:B------:R-:W-:-:S08]  /*12e0*/  IMAD.WIDE.U32.X R6, R17, R25, R10, P1 ;  /* 0x0000001911067225 */ /* 0x000fd000008e040a */
.L_x_14:
[----:B---3--:R-:W-:Y:S01]  /*12f0*/  SHF.R.U64 R5, R6, R18, R7 ;  /* 0x0000001206057219 */ /* 0x008fe20000001207 */
[----:B--2---:R-:W-:Y:S01]  /*1300*/  VIADD R6, R21, 0xffffffff ;  /* 0xffffffff15067836 */ /* 0x004fe20000000000 */
[----:B------:R-:W-:Y:S01]  /*1310*/  SHF.L.U32 R0, R22, R23, RZ ;  /* 0x0000001716007219 */ /* 0x000fe200000006ff */
[----:B------:R-:W-:Y:S01]  /*1320*/  @P3 IMAD R14, R15, R16, R4 ;  /* 0x000000100f0e3224 */ /* 0x000fe200078e0204 */
[----:B------:R-:W-:Y:S01]  /*1330*/  LOP3.LUT R13, R28, R13, RZ, 0xc0, !PT ;  /* 0x0000000d1c0d7212 */ /* 0x000fe200078ec0ff */
[----:B------:R-:W-:-:S04]  /*1340*/  IMAD.MOV R7, RZ, RZ, -R5 ;  /* 0x000000ffff077224 */ /* 0x000fc800078e0a05 */
[----:B------:R-:W-:Y:S01]  /*1350*/  IMAD R13, R0, R5, R13 ;  /* 0x00000005000d7224 */ /* 0x000fe200078e020d */
[----:B------:R-:W-:Y:S01]  /*1360*/  LOP3.LUT R5, R19, R6, RZ, 0xc0, !PT ;  /* 0x0000000613057212 */ /* 0x000fe200078ec0ff */
[----:B----4-:R-:W-:Y:S02]  /*1370*/  IMAD R0, R7, R20, R30 ;  /* 0x0000001407007224 */ /* 0x010fe400078e021e */
[----:B------:R-:W-:Y:S02]  /*1380*/  IMAD.MOV.U32 R6, RZ, RZ, 0x1 ;  /* 0x00000001ff067424 */ /* 0x000fe400078e00ff */
[----:B0-----:R-:W-:Y:S02]  /*1390*/  IMAD R4, R13, R26, R14 ;  /* 0x0000001a0d047224 */ /* 0x001fe400078e020e */
[----:B------:R-:W-:Y:S01]  /*13a0*/  IMAD R5, R0, R21, R5 ;  /* 0x0000001500057224 */ /* 0x000fe200078e0205 */
[----:B------:R-:W-:-:S04]  /*13b0*/  PRMT R0, R6, 0x7610, R0 ;  /* 0x0000761006007816 */ /* 0x000fc80000000000 */
[----:B------:R-:W-:Y:S02]  /*13c0*/  SEL R6, R5, R4, !P3 ;  /* 0x0000000405067207 */ /* 0x000fe40005800000 */
[----:B------:R-:W-:-:S03]  /*13d0*/  SEL R4, R4, R5, !P3 ;  /* 0x0000000504047207 */ /* 0x000fc60005800000 */
[----:B------:R3:W-:Y:S04]  /*13e0*/  STL [R1+0x8c], R6 ;  /* 0x00008c0601007387 */ /* 0x0007e80000100800 */
[----:B------:R3:W-:Y:S04]  /*13f0*/  STL [R1+0x78], R27 ;  /* 0x0000781b01007387 */ /* 0x0007e80000100800 */
[----:B------:R3:W-:Y:S02]  /*1400*/  STL [R1+0x88], R4 ;  /* 0x0000880401007387 */ /* 0x0007e40000100800 */
.L_x_12:
[----:B------:R-:W-:Y:S05]  /*1410*/  @!P2 BRA `(.L_x_15) ;  /* 0x00000000000ca947 */ /* 0x000fea0003800000 */
[----:B------:R-:W-:Y:S01]  /*1420*/  UCGABAR_WAIT ;  /* 0x0000000000007dc7 */ /* 0x000fe20008000000 */
[----:B------:R-:W-:Y:S01]  /*1430*/  CCTL.IVALL ;  /* 0x00000000ff00798f */ /* 0x000fe20002000000 */
[----:B------:R-:W-:Y:S05]  /*1440*/  BRA `(.L_x_16) ;  /* 0x0000000000047947 */ /* 0x000fea0003800000 */
.L_x_15:
[----:B------:R-:W-:Y:S06]  /*1450*/  BAR.SYNC.DEFER_BLOCKING 0x0 ;  /* 0x0000000000007b1d */ /* 0x000fec0000010000 */
.L_x_16:
[----:B------:R-:W-:Y:S05]  /*1460*/  @!P4 BRA `(.L_x_17) ;  /* 0x000000d800b8c947 */ /* 0x000fea0003800000 */
[----:B------:R-:W-:-:S06]  /*1470*/  UISETP.GT.U32.AND UP0, UPT, UR12, 0x1, UPT ;  /* 0x000000010c00788c */ /* 0x000fcc000bf04070 */
[----:B------:R-:W-:-:S13]  /*1480*/  PLOP3.LUT P1, PT, PT, PT, UP0, 0x80, 0x0 ;  /* 0x000000000000781c */ /* 0x000fda0003f2f008 */
[----:B------:R-:W-:Y:S05]  /*1490*/  @P1 EXIT ;  /* 0x000000000000194d */ /* 0x000fea0003800000 */
.L_x_18:
[----:B------:R-:W-:-:S08]  /*14a0*/  NOP ;  /* 0x0000000000007918 */ /* 0x000fd00000000000 */
[----:B------:R-:W4:Y:S02]  /*14b0*/  USETMAXREG.TRY_ALLOC.CTAPOOL UP0, 0xe8 ;  /* 0x000000e8000079c8 */ /* 0x000f240008000600 */
[----:B----4-:R-:W-:-:S13]  /*14c0*/  PLOP3.LUT P1, PT, PT, PT, UP0, 0x80, 0x0 ;  /* 0x000000000000781c */ /* 0x010fda0003f2f008 */
[----:B------:R-:W-:Y:S05]  /*14d0*/  @!P1 BRA `(.L_x_18) ;  /* 0xfffffffc00f09947 */ /* 0x000fea000383ffff */
[----:B------:R-:W-:-:S13]  /*14e0*/  LOP3.LUT P1, RZ, R0, 0xff, RZ, 0xc0, !PT ;  /* 0x000000ff00ff7812 */ /* 0x000fda000782c0ff */
[----:B------:R-:W-:Y:S05]  /*14f0*/  @!P1 EXIT ;  /* 0x000000000000994d */ /* 0x000fea0003800000 */
[----:B------:R-:W4:Y:S01]  /*1500*/  S2UR UR6, SR_CgaCtaId ;  /* 0x00000000000679c3 */ /* 0x000f220000008800 */
[CC--:B------:R-:W-:Y:S01]  /*1510*/  LEA.HI R0, R12.reuse, R3.reuse, RZ, 0x2 ;  /* 0x000000030c007211 */ /* 0x0c0fe200078f10ff */
[----:B------:R-:W-:Y:S01]  /*1520*/  UIADD3 UR7, UR17, -0x1, URZ ;  /* 0xffffffff11077890 */ /* 0x000fe2000fffe03f */
[----:B------:R-:W-:Y:S01]  /*1530*/  LEA.HI R3, R12, R3, RZ, 0x5 ;  /* 0x000000030c037211 */ /* 0x000fe200078f28ff */
[----:B------:R-:W-:Y:S01]  /*1540*/  UMOV UR12, 0x400 ;  /* 0x00000400000c7882 */ /* 0x000fe20000000000 */
[--C-:B------:R-:W-:Y:S01]  /*1550*/  SHF.R.S32.HI R2, RZ, 0x2, R0.reuse ;  /* 0x00000002ff027819 */ /* 0x100fe20000011400 */
[----:B------:R-:W-:Y:S01]  /*1560*/  UISETP.LT.AND UP0, UPT, UR14, 0x1, UPT ;  /* 0x000000010e00788c */ /* 0x000fe2000bf01270 */
[----:B------:R-:W-:Y:S01]  /*1570*/  SHF.R.S32.HI R5, RZ, 0x1f, R0 ;  /* 0x0000001fff057819 */ /* 0x000fe20000011400 */
[----:B------:R-:W-:Y:S02]  /*1580*/  ULOP3.LUT UR27, UR13, 0x1, URZ, 0xfc, !UPT ;  /* 0x000000010d1b7892 */ /* 0x000fe4000f8efc3f */
[----:B------:R-:W-:Y:S01]  /*1590*/  USEL UR16, UR14, 0x1, UP0 ;  /* 0x000000010e107887 */ /* 0x000fe20008000000 */
[----:B------:R-:W-:Y:S01]  /*15a0*/  LEA.HI R5, R5, R2, RZ, 0x3 ;  /* 0x0000000205057211 */ /* 0x000fe200078f18ff */
[----:B------:R-:W-:-:S02]  /*15b0*/  UISETP.NE.AND UP0, UPT, UR7, URZ, UPT ;  /* 0x0000003f0700728c */ /* 0x000fc4000bf05270 */
[----:B------:R-:W-:Y:S01]  /*15c0*/  USHF.L.U32 UR28, UR14, 0x1, URZ ;  /* 0x000000010e1c7899 */ /* 0x000fe2000800063f */
[----:B------:R-:W-:Y:S01]  /*15d0*/  LOP3.LUT R5, R5, 0xfffffff8, RZ, 0xc0, !PT ;  /* 0xfffffff805057812 */ /* 0x000fe200078ec0ff */
[----:B------:R-:W-:Y:S02]  /*15e0*/  UIADD3 UR16, -UR16, UR14, URZ ;  /* 0x0000000e10107290 */ /* 0x000fe4000fffe13f */
[----:B------:R-:W-:Y:S02]  /*15f0*/  USEL UR30, URZ, 0x1, UP0 ;  /* 0x000000013f1e7887 */ /* 0x000fe40008000000 */
[----:B------:R-:W-:Y:S01]  /*1600*/  IMAD.IADD R2, R2, 0x1, -R5 ;  /* 0x0000000102027824 */ /* 0x000fe200078e0a05 */
[----:B------:R-:W-:Y:S01]  /*1610*/  SHF.R.S32.HI R5, RZ, 0x5, R3 ;  /* 0x00000005ff057819 */ /* 0x000fe20000011403 */
[----:B----4-:R-:W-:-:S03]  /*1620*/  ULEA UR12, UR6, UR12, 0x18 ;  /* 0x0000000c060c7291 */ /* 0x010fc6000f8ec03f */
[--C-:B------:R-:W-:Y:S01]  /*1630*/  SHF.R.S32.HI R3, RZ, 0x1f, R2.reuse ;  /* 0x0000001fff037819 */ /* 0x100fe20000011402 */
[----:B------:R-:W-:Y:S01]  /*1640*/  USHF.L.U32 UR6, UR7, 0x3, URZ ;  /* 0x0000000307067899 */ /* 0x000fe2000800063f */
[C-C-:B------:R-:W-:Y:S01]  /*1650*/  IMAD R0, R5.reuse, -0x10, -R2.reuse ;  /* 0xfffffff005007824 */ /* 0x140fe200078e0a02 */
[----:B------:R-:W-:Y:S02]  /*1660*/  UIADD3 UR29, UR12, 0x40, URZ ;  /* 0x000000400c1d7890 */ /* 0x000fe4000fffe03f */
[----:B------:R-:W-:Y:S01]  /*1670*/  ULOP3.LUT UR6, UR6, 0x8, URZ, 0xc0, !UPT ;  /* 0x0000000806067892 */ /* 0x000fe2000f8ec03f */
[----:B------:R-:W-:Y:S01]  /*1680*/  IMAD.WIDE R2, R5, 0x10, R2 ;  /* 0x0000001005027825 */ /* 0x000fe200078e0202 */
[----:B------:R-:W-:Y:S02]  /*1690*/  ULEA UR17, UR17, UR29, 0x3 ;  /* 0x0000001d11117291 */ /* 0x000fe4000f8e183f */
[----:B------:R-:W-:Y:S02]  /*16a0*/  ULOP3.LUT UR31, UR6, 0x8, URZ, 0x3c, !UPT ;  /* 0x00000008061f7892 */ /* 0x000fe4000f8e3c3f */
[----:B------:R-:W-:-:S03]  /*16b0*/  ULOP3.LUT UR18, UR6, 0x18, URZ, 0x3c, !UPT ;  /* 0x0000001806127892 */ /* 0x000fc6000f8e3c3f */
[----:B------:R-:W-:Y:S02]  /*16c0*/  ULDC UR6, c[0x0][0x284] ;  /* 0x0000a10000067ab9 */ /* 0x000fe40000000800 */
[----:B------:R-:W-:-:S05]  /*16d0*/  VIADD R0, R0, UR6 ;  /* 0x0000000600007c36 */ /* 0x000fca0008000000 */
[----:B------:R4:W-:Y:S04]  /*16e0*/  STL [R1+0x98], R0 ;  /* 0x0000980001007387 */ /* 0x0009e80000100800 */
[----:B------:R4:W-:Y:S02]  /*16f0*/  STL.64 [R1+0x90], R2 ;  /* 0x0000900201007387 */ /* 0x0009e40000100a00 */
.L_x_301:
[----:B----4-:R-:W-:Y:S01]  /*1700*/  IMAD.U32 R0, RZ, RZ, UR30 ;  /* 0x0000001eff007e24 */ /* 0x010fe2000f8e00ff */
[----:B0-2---:R-:W4:Y:S01]  /*1710*/  LDC R2, c[0x0][0x28c] ;  /* 0x0000a300ff027b82 */ /* 0x005f220000000800 */
[----:B------:R-:W-:Y:S01]  /*1720*/  UMOV UR6, URZ ;  /* 0x0000003f00067c82 */ /* 0x000fe20008000000 */
[----:B------:R-:W-:Y:S02]  /*1730*/  UMOV UR19, UR5 ;  /* 0x0000000500137c82 */ /* 0x000fe40008000000 */
[----:B------:R-:W-:-:S04]  /*1740*/  SHF.L.U32 R0, R0, 0x1f, RZ ;  /* 0x0000001f00007819 */ /* 0x000fc800000006ff */
[----:B------:R-:W5:Y:S01]  /*1750*/  SYNCS.PHASECHK.TRANS64.TRYWAIT P1, [UR17+-0x8], R0 ;  /* 0xfffff800ff0075a7 */ /* 0x000f620008020151 */
[----:B----4-:R-:W-:Y:S01]  /*1760*/  ISETP.GE.AND P2, PT, R2, 0x1, PT ;  /* 0x000000010200780c */ /* 0x010fe20003f46270 */
[----:B-----5:R-:W-:-:S12]  /*1770*/  @!P1 BRA `(.L_x_19) ;  /* 0x000000e800109947 */ /* 0x020fd80003800000 */
.L_x_322:
[----:B------:R0:W-:Y:S01]  /*1780*/  STL [R1+0x74], RZ ;  /* 0x000074ff01007387 */ /* 0x0001e20000100800 */
[----:B------:R-:W-:Y:S01]  /*1790*/  UMOV UR7, URZ ;  /* 0x0000003f00077c82 */ /* 0x000fe20008000000 */
[----:B------:R-:W-:Y:S01]  /*17a0*/  UMOV UR8, URZ ;  /* 0x0000003f00087c82 */ /* 0x000fe20008000000 */
[----:B----4-:R-:W-:Y:S01]  /*17b0*/  IMAD.MOV.U32 R0, RZ, RZ, RZ ;  /* 0x000000ffff007224 */ /* 0x010fe200078e00ff */
[----:B------:R4:W-:Y:S01]  /*17c0*/  STL [R1+0x70], RZ ;  /* 0x000070ff01007387 */ /* 0x0009e20000100800 */
[----:B------:R-:W-:Y:S02]  /*17d0*/  CS2R R2, SRZ ;  /* 0x0000000000027805 */ /* 0x000fe4000001ff00 */
[----:B---3--:R-:W-:Y:S02]  /*17e0*/  CS2R R4, SRZ ;  /* 0x0000000000047805 */ /* 0x008fe4000001ff00 */
[----:B--2---:R-:W-:Y:S01]  /*17f0*/  CS2R R6, SRZ ;  /* 0x0000000000067805 */ /* 0x004fe2000001ff00 */
[----:B------:R4:W-:Y:S01]  /*1800*/  STL [R1+0x6c], RZ ;  /* 0x00006cff01007387 */ /* 0x0009e20000100800 */
[----:B------:R-:W-:-:S02]  /*1810*/  CS2R R8, SRZ ;  /* 0x0000000000087805 */ /* 0x000fc4000001ff00 */
[----:B0-----:R-:W-:Y:S02]  /*1820*/  CS2R R10, SRZ ;  /* 0x00000000000a7805 */ /* 0x001fe4000001ff00 */
[----:B------:R-:W-:Y:S01]  /*1830*/  CS2R R12, SRZ ;  /* 0x00000000000c7805 */ /* 0x000fe2000001ff00 */
[----:B------:R4:W-:Y:S01]  /*1840*/  STL [R1+0x68], RZ ;  /* 0x000068ff01007387 */ /* 0x0009e20000100800 */
[----:B------:R-:W-:Y:S02]  /*1850*/  CS2R R14, SRZ ;  /* 0x00000000000e7805 */ /* 0x000fe4000001ff00 */
[----:B-1----:R-:W-:Y:S02]  /*1860*/  CS2R R16, SRZ ;  /* 0x0000000000107805 */ /* 0x002fe4000001ff00 */
[----:B------:R-:W-:Y:S01]  /*1870*/  CS2R R18, SRZ ;  /* 0x0000000000127805 */ /* 0x000fe2000001ff00 */
[----:B------:R4:W-:Y:S01]  /*1880*/  STL [R1+0x64], RZ ;  /* 0x000064ff01007387 */ /* 0x0009e20000100800 */
[----:B------:R-:W-:-:S02]  /*1890*/  CS2R R20, SRZ ;  /* 0x0000000000147805 */ /* 0x000fc4000001ff00 */
[----:B------:R-:W-:Y:S02]  /*18a0*/  CS2R R22, SRZ ;  /* 0x0000000000167805 */ /* 0x000fe4000001ff00 */
[----:B------:R-:W-:Y:S01]  /*18b0*/  CS2R R152, SRZ ;  /* 0x0000000000987805 */ /* 0x000fe2000001ff00 */
[----:B------:R4:W-:Y:S01]  /*18c0*/  STL [R1+0x60], RZ ;  /* 0x000060ff01007387 */ /* 0x0009e20000100800 */
[----:B------:R-:W-:Y:S02]  /*18d0*/  CS2R R154, SRZ ;  /* 0x00000000009a7805 */ /* 0x000fe4000001ff00 */
[----:B------:R-:W-:Y:S02]  /*18e0*/  CS2R R156, SRZ ;  /* 0x00000000009c7805 */ /* 0x000fe4000001ff00 */
        /* <DEDUP_REMOVED lines=46> */
[----:B------:R-:W-:Y:S01]  /*1bd0*/  IMAD.MOV.U32 R226, RZ, RZ, RZ ;  /* 0x000000ffffe27224 */ /* 0x000fe200078e00ff */
[----:B------:R-:W-:Y:S01]  /*1be0*/  CS2R R24, SRZ ;  /* 0x0000000000187805 */ /* 0x000fe2000001ff00 */
[----:B------:R-:W-:Y:S01]  /*1bf0*/  IMAD.U32 R227, RZ, RZ, UR4 ;  /* 0x00000004ffe37e24 */ /* 0x000fe2000f8e00ff */
[----:B------:R4:W-:Y:S01]  /*1c00*/  STL [R1+0x2c], RZ ;  /* 0x00002cff01007387 */ /* 0x0009e20000100800 */
[----:B------:R-:W-:Y:S02]  /*1c10*/  CS2R R26, SRZ ;  /* 0x00000000001a7805 */ /* 0x000fe4000001ff00 */
[----:B------:R-:W-:-:S02]  /*1c20*/  CS2R R28, SRZ ;  /* 0x00000000001c7805 */ /* 0x000fc4000001ff00 */
[----:B------:R-:W-:Y:S01]  /*1c30*/  CS2R R30, SRZ ;  /* 0x00000000001e7805 */ /* 0x000fe2000001ff00 */
[----:B------:R4:W-:Y:S01]  /*1c40*/  STL [R1+0x28], RZ ;  /* 0x000028ff01007387 */ /* 0x0009e20000100800 */
[----:B------:R-:W-:Y:S02]  /*1c50*/  CS2R R32, SRZ ;  /* 0x0000000000207805 */ /* 0x000fe4000001ff00 */
[----:B------:R-:W-:Y:S02]  /*1c60*/  CS2R R34, SRZ ;  /* 0x0000000000227805 */ /* 0x000fe4000001ff00 */
[----:B------:R-:W-:Y:S01]  /*1c70*/  CS2R R36, SRZ ;  /* 0x0000000000247805 */ /* 0x000fe2000001ff00 */
        /* <DEDUP_REMOVED lines=36> */
[----:B------:R4:W-:Y:S01]  /*1ec0*/  STL [R1], RZ ;  /* 0x000000ff01007387 */ /* 0x0009e20000100800 */
[----:B------:R-:W-:Y:S02]  /*1ed0*/  CS2R R92, SRZ ;  /* 0x00000000005c7805 */ /* 0x000fe4000001ff00 */
[----:B------:R-:W-:Y:S02]  /*1ee0*/  CS2R R94, SRZ ;  /* 0x00000000005e7805 */ /* 0x000fe4000001ff00 */
[----:B------:R-:W-:Y:S02]  /*1ef0*/  CS2R R96, SRZ ;  /* 0x0000000000607805 */ /* 0x000fe4000001ff00 */
[----:B------:R-:W-:Y:S02]  /*1f00*/  CS2R R98, SRZ ;  /* 0x0000000000627805 */ /* 0x000fe4000001ff00 */
[----:B------:R-:W-:-:S02]  /*1f10*/  CS2R R100, SRZ ;  /* 0x0000000000647805 */ /* 0x000fc4000001ff00 */
[----:B------:R-:W-:Y:S02]  /*1f20*/  CS2R R102, SRZ ;  /* 0x0000000000667805 */ /* 0x000fe4000001ff00 */
        /* <DEDUP_REMOVED lines=23> */
[----:B------:R-:W-:Y:S01]  /*20a0*/  CS2R R150, SRZ ;  /* 0x0000000000967805 */ /* 0x000fe2000001ff00 */
[----:B----4-:R-:W-:Y:S06]  /*20b0*/  @!P2 BRA `(.L_x_20) ;  /* 0x000000100060a947 */ /* 0x010fec0003800000 */
[----:B------:R-:W-:-:S06]  /*20c0*/  UISETP.NE.AND UP0, UPT, UR27, 0x3, UPT ;  /* 0x000000031b00788c */ /* 0x000fcc000bf05270 */
[----:B------:R-:W-:-:S13]  /*20d0*/  PLOP3.LUT P2, PT, PT, PT, UP0, 0x80, 0x0 ;  /* 0x000000000000781c */ /* 0x000fda0003f4f008 */
[----:B------:R-:W-:Y:S05]  /*20e0*/  @!P2 BRA `(.L_x_21) ;  /* 0x000000000004a947 */ /* 0x000fea0003800000 */
[----:B------:R-:W-:Y:S01]  /*20f0*/  BPT.TRAP 0x1 ;  /* 0x000000040000795c */ /* 0x000fe20000300000 */
.L_x_21:
[----:B------:R-:W-:Y:S01]  /*2100*/  ULEA UR6, UR5, UR12, 0x3 ;  /* 0x0000000c05067291 */ /* 0x000fe2000f8e183f */
[----:B------:R-:W-:-:S05]  /*2110*/  IMAD.U32 R0, RZ, RZ, UR4 ;  /* 0x00000004ff007e24 */ /* 0x000fca000f8e00ff */
[----:B------:R-:W-:-:S04]  /*2120*/  SHF.L.U32 R0, R0, 0x1f, RZ ;  /* 0x0000001f00007819 */ /* 0x000fc800000006ff */
[----:B------:R0:W1:Y:S01]  /*2130*/  SYNCS.PHASECHK.TRANS64.TRYWAIT P1, [UR6], R0 ;  /* 0x00000000ff0075a7 */ /* 0x0000620008020146 */
[----:B------:R-:W-:Y:S05]  /*2140*/  @!P2 BRA `(.L_x_22) ;  /* 0x000000000004a947 */ /* 0x000fea0003800000 */
[----:B------:R-:W-:Y:S01]  /*2150*/  BPT.TRAP 0x1 ;  /* 0x000000040000795c */ /* 0x000fe20000300000 */
.L_x_22:
[----:B-1----:R-:W-:Y:S05]  /*2160*/  @P1 BRA `(.L_x_23) ;  /* 0x0000000000081947 */ /* 0x002fea0003800000 */
[----:B------:R-:W1:Y:S02]  /*2170*/  SYNCS.PHASECHK.TRANS64.TRYWAIT P1, [UR6], R0 ;  /* 0x00000000ff0075a7 */ /* 0x000e640008020146 */
[----:B-1----:R-:W-:Y:S05]  /*2180*/  @!P1 BRA `(.L_x_24) ;  /* 0x000000dc00a49947 */ /* 0x002fea0003800000 */
.L_x_23:
[----:B------:R2:W-:Y:S01]  /*2190*/  STL [R1+0x74], RZ ;  /* 0x000074ff01007387 */ /* 0x0005e20000100800 */
[----:B------:R-:W-:Y:S01]  /*21a0*/  UIADD3 UR7, UR12, 0x1900, URZ ;  /* 0x000019000c077890 */ /* 0x000fe2000fffe03f */
[----:B------:R-:W-:Y:S01]  /*21b0*/  WARPGROUP.ARRIVE ;  /* 0x00000000000079c5 */ /* 0x000fe20000000000 */
[----:B------:R-:W-:Y:S01]  /*21c0*/  UIADD3 UR6, UR12, 0x100, URZ ;  /* 0x000001000c067890 */ /* 0x000fe2000fffe03f */
[----:B------:R2:W-:Y:S01]  /*21d0*/  STL [R1+0x70], RZ ;  /* 0x000070ff01007387 */ /* 0x0005e20000100800 */
[----:B------:R-:W-:Y:S01]  /*21e0*/  USHF.R.U32.HI UR7, URZ, 0x4, UR7 ;  /* 0x000000043f077899 */ /* 0x000fe20008011607 */
[----:B01----:R-:W-:Y:S01]  /*21f0*/  IMAD.MOV.U32 R0, RZ, RZ, RZ ;  /* 0x000000ffff007224 */ /* 0x003fe200078e00ff */
[----:B------:R-:W-:Y:S01]  /*2200*/  USHF.R.U32.HI UR6, URZ, 0x4, UR6 ;  /* 0x000000043f067899 */ /* 0x000fe20008011606 */
[----:B------:R2:W-:Y:S01]  /*2210*/  STL [R1+0x6c], RZ ;  /* 0x00006cff01007387 */ /* 0x0005e20000100800 */
[----:B------:R-:W-:Y:S01]  /*2220*/  ULOP3.LUT UR7, UR7, 0x3fff, URZ, 0xc0, !UPT ;  /* 0x00003fff07077892 */ /* 0x000fe2000f8ec03f */
[----:B------:R-:W-:Y:S01]  /*2230*/  CS2R R2, SRZ ;  /* 0x0000000000027805 */ /* 0x000fe2000001ff00 */
[----:B------:R-:W-:Y:S01]  /*2240*/  ULOP3.LUT UR6, UR6, 0x3fff, URZ, 0xc0, !UPT ;  /* 0x00003fff06067892 */ /* 0x000fe2000f8ec03f */
[----:B------:R2:W-:Y:S01]  /*2250*/  STL [R1+0x68], RZ ;  /* 0x000068ff01007387 */ /* 0x0005e20000100800 */
[----:B------:R-:W-:Y:S01]  /*2260*/  ULOP3.LUT UR7, UR7, 0x10000, URZ, 0xfc, !UPT ;  /* 0x0001000007077892 */ /* 0x000fe2000f8efc3f */
[----:B------:R-:W-:Y:S01]  /*2270*/  CS2R R4, SRZ ;  /* 0x0000000000047805 */ /* 0x000fe2000001ff00 */
[----:B------:R-:W-:Y:S01]  /*2280*/  ULOP3.LUT UR6, UR6, 0x10000, URZ, 0xfc, !UPT ;  /* 0x0001000006067892 */ /* 0x000fe2000f8efc3f */
[----:B------:R2:W-:Y:S01]  /*2290*/  STL [R1+0x64], RZ ;  /* 0x000064ff01007387 */ /* 0x0005e20000100800 */
[----:B------:R-:W-:Y:S01]  /*22a0*/  ULEA UR10, UR5, UR7, 0x9 ;  /* 0x00000007050a7291 */ /* 0x000fe2000f8e483f */
[----:B------:R-:W-:Y:S01]  /*22b0*/  CS2R R6, SRZ ;  /* 0x0000000000067805 */ /* 0x000fe2000001ff00 */
[----:B------:R-:W-:Y:S01]  /*22c0*/  ULEA UR8, UR5, UR6, 0x7 ;  /* 0x0000000605087291 */ /* 0x000fe2000f8e383f */
[----:B------:R2:W-:Y:S01]  /*22d0*/  STL [R1+0x60], RZ ;  /* 0x000060ff01007387 */ /* 0x0005e20000100800 */
[----:B------:R-:W-:Y:S01]  /*22e0*/  ULDC UR7, c[0x0][0x50c] ;  /* 0x0001430000077ab9 */ /* 0x000fe20000000800 */
[----:B------:R-:W-:Y:S01]  /*22f0*/  UMOV UR9, 0xc0000010 ;  /* 0xc000001000097882 */ /* 0x000fe20000000000 */
[----:B------:R-:W-:Y:S01]  /*2300*/  UISETP.NE.AND UP0, UPT, UR7, 0x1, UPT ;  /* 0x000000010700788c */ /* 0x000fe2000bf05270 */
[----:B------:R2:W-:Y:S01]  /*2310*/  STL [R1+0x5c], RZ ;  /* 0x00005cff01007387 */ /* 0x0005e20000100800 */
[----:B------:R-:W-:Y:S01]  /*2320*/  UMOV UR11, 0xc0000010 ;  /* 0xc0000010000b7882 */ /* 0x000fe20000000000 */
[----:B------:R-:W-:Y:S01]  /*2330*/  UMOV UR6, 0x1 ;  /* 0x0000000100067882 */ /* 0x000fe20000000000 */
[----:B------:R-:W-:Y:S01]  /*2340*/  USEL UR7, URZ, 0x1, UP0 ;  /* 0x000000013f077887 */ /* 0x000fe20008000000 */
[----:B------:R2:W-:Y:S01]  /*2350*/  STL [R1+0x58], RZ ;  /* 0x000058ff01007387 */ /* 0x0005e20000100800 */
[----:B------:R-:W-:Y:S01]  /*2360*/  QGMMA.64x256x32.F32.E5M2.E5M2 R24, gdesc[UR8], RZ, !UPT, gsb0 ;  /* 0x03e00000081879f3 */ /* 0x000fe2000c0038ff */
[----:B------:R-:W-:-:S02]  /*2370*/  CS2R R8, SRZ ;  /* 0x0000000000087805 */ /* 0x000fc4000001ff00 */
[----:B------:R-:W-:Y:S01]  /*2380*/  CS2R R10, SRZ ;  /* 0x00000000000a7805 */ /* 0x000fe2000001ff00 */
[----:B------:R2:W-:Y:S01]  /*2390*/  STL [R1+0x54], RZ ;  /* 0x000054ff01007387 */ /* 0x0005e20000100800 */
[----:B------:R-:W-:Y:S02]  /*23a0*/  ISETP.NE.AND P1, PT, RZ, UR7, PT ;  /* 0x00000007ff007c0c */ /* 0x000fe4000bf25270 */
        /* <DEDUP_REMOVED lines=56> */
[----:B------:R-:W-:Y:S01]  /*2730*/  CS2R R224, SRZ ;  /* 0x0000000000e07805 */ /* 0x000fe2000001ff00 */
[----:B------:R-:W-:Y:S01]  /*2740*/  IMAD.MOV.U32 R226, RZ, RZ, RZ ;  /* 0x000000ffffe27224 */ /* 0x000fe200078e00ff */
[----:B------:R2:W-:Y:S04]  /*2750*/  STL [R1+0x18], RZ ;  /* 0x000018ff01007387 */ /* 0x0005e80000100800 */
[----:B------:R2:W-:Y:S04]  /*2760*/  STL [R1+0x14], RZ ;  /* 0x000014ff01007387 */ /* 0x0005e80000100800 */
[----:B------:R2:W-:Y:S04]  /*2770*/  STL [R1+0x10], RZ ;  /* 0x000010ff01007387 */ /* 0x0005e80000100800 */
[----:B------:R2:W-:Y:S04]  /*2780*/  STL [R1+0xc], RZ ;  /* 0x00000cff01007387 */ /* 0x0005e80000100800 */
[----:B------:R2:W-:Y:S04]  /*2790*/  STL [R1+0x8], RZ ;  /* 0x000008ff01007387 */ /* 0x0005e80000100800 */
[----:B------:R2:W-:Y:S04]  /*27a0*/  STL [R1+0x4], RZ ;  /* 0x000004ff01007387 */ /* 0x0005e80000100800 */
[----:B------:R2:W-:Y:S01]  /*27b0*/  STL [R1], RZ ;  /* 0x000000ff01007387 */ /* 0x0005e20000100800 */
[----:B------:R-:W-:Y:S05]  /*27c0*/  @!P1 BRA `(.L_x_25) ;  /* 0x0000000800809947 */ /* 0x000fea0003800000 */
[----:B------:R-:W-:Y:S02]  /*27d0*/  WARPGROUP.DEPBAR.LE gsb0, 0x0 ;  /* 0x00008000000079c5 */ /* 0x000fe40000010000 */
[----:B------:R-:W-:-:S01]  /*27e0*/  FADD R227, RZ, R122 ;  /* 0x0000007affe37221 */ /* 0x000fc20000000000 */
[----:B------:R-:W-:Y:S01]  /*27f0*/  FADD R226, RZ, R24 ;  /* 0x00000018ffe27221 */ /* 0x000fe20000000000 */
[----:B------:R-:W-:-:S01]  /*2800*/  FADD R225, RZ, R25 ;  /* 0x00000019ffe17221 */ /* 0x000fc20000000000 */
[----:B------:R-:W-:Y:S01]  /*2810*/  FADD R224, RZ, R26 ;  /* 0x0000001affe07221 */ /* 0x000fe20000000000 */
[----:B------:R-:W-:-:S01]  /*2820*/  FADD R223, RZ, R27 ;  /* 0x0000001bffdf7221 */ /* 0x000fc20000000000 */
[----:B------:R0:W-:Y:S01]  /*2830*/  STL [R1], R227 ;  /* 0x000000e301007387 */ /* 0x0001e20000100800 */
[----:B------:R-:W-:-:S01]  /*2840*/  FADD R222, RZ, R28 ;  /* 0x0000001cffde7221 */ /* 0x000fc20000000000 */
[----:B------:R-:W-:Y:S01]  /*2850*/  FADD R221, RZ, R29 ;  /* 0x0000001dffdd7221 */ /* 0x000fe20000000000 */
[----:B------:R-:W-:-:S01]  /*2860*/  FADD R220, RZ, R30 ;  /* 0x0000001effdc7221 */ /* 0x000fc20000000000 */
[----:B------:R-:W-:Y:S01]  /*2870*/  FADD R219, RZ, R31 ;  /* 0x0000001fffdb7221 */ /* 0x000fe20000000000 */
[----:B------:R-:W-:-:S01]  /*2880*/  FADD R218, RZ, R32 ;  /* 0x00000020ffda7221 */ /* 0x000fc20000000000 */
[----:B------:R-:W-:Y:S01]  /*2890*/  FADD R217, RZ, R33 ;  /* 0x00000021ffd97221 */ /* 0x000fe20000000000 */
[----:B------:R-:W-:-:S01]  /*28a0*/  FADD R216, RZ, R34 ;  /* 0x00000022ffd87221 */ /* 0x000fc20000000000 */
[----:B------:R-:W-:Y:S01]  /*28b0*/  FADD R215, RZ, R35 ;  /* 0x00000023ffd77221 */ /* 0x000fe20000000000 */
[----:B------:R-:W-:-:S01]  /*28c0*/  FADD R214, RZ, R36 ;  /* 0x00000024ffd67221 */ /* 0x000fc20000000000 */
[----:B0-----:R-:W-:Y:S01]  /*28d0*/  FADD R227, RZ, R123 ;  /* 0x0000007bffe37221 */ /* 0x001fe20000000000 */
[----:B------:R-:W-:-:S01]  /*28e0*/  FADD R213, RZ, R37 ;  /* 0x00000025ffd57221 */ /* 0x000fc20000000000 */
[----:B------:R-:W-:Y:S01]  /*28f0*/  FADD R212, RZ, R38 ;  /* 0x00000026ffd47221 */ /* 0x000fe20000000000 */
[----:B------:R-:W-:-:S01]  /*2900*/  FADD R211, RZ, R39 ;  /* 0x00000027ffd37221 */ /* 0x000fc20000000000 */
[----:B------:R-:W-:Y:S01]  /*2910*/  FADD R210, RZ, R40 ;  /* 0x00000028ffd27221 */ /* 0x000fe20000000000 */
[----:B------:R0:W-:Y:S01]  /*2920*/  STL [R1+0x4], R227 ;  /* 0x000004e301007387 */ /* 0x0001e20000100800 */
        /* <DEDUP_REMOVED lines=93> */
[----:B------:R-:W-:Y:S01]  /*2f00*/  UMOV UR6, URZ ;  /* 0x0000003f00067c82 */ /* 0x000fe20008000000 */
[----:B0-----:R-:W-:-:S05]  /*2f10*/  FADD R227, RZ, R130 ;  /* 0x00000082ffe37221 */ /* 0x001fca0000000000 */
[----:B------:R0:W-:Y:S02]  /*2f20*/  STL [R1+0x20], R227 ;  /* 0x000020e301007387 */ /* 0x0001e40000100800 */
        /* <DEDUP_REMOVED lines=42> */
.L_x_25:
[----:B------:R-:W-:-:S04]  /*31d0*/  UIADD3 UR19, UR5, 0x1, URZ ;  /* 0x0000000105137890 */ /* 0x000fc8000fffe03f */
[----:B------:R-:W-:-:S04]  /*31e0*/  UISETP.NE.AND UP0, UPT, UR19, 0x3, UPT ;  /* 0x000000031300788c */ /* 0x000fc8000bf05270 */
[----:B------:R-:W-:Y:S02]  /*31f0*/  USEL UR8, URZ, 0x1, UP0 ;  /* 0x000000013f087887 */ /* 0x000fe40008000000 */
[----:B------:R-:W-:Y:S02]  /*3200*/  USEL UR19, UR19, URZ, UP0 ;  /* 0x0000003f13137287 */ /* 0x000fe40008000000 */
[----:B------:R-:W-:-:S06]  /*3210*/  ULOP3.LUT UR8, UR4, UR8, URZ, 0x3c, !UPT ;  /* 0x0000000804087292 */ /* 0x000fcc000f8e3c3f */
[----:B0-----:R-:W-:Y:S01]  /*3220*/  IMAD.U32 R227, RZ, RZ, UR8 ;  /* 0x00000008ffe37e24 */ /* 0x001fe2000f8e00ff */
[----:B------:R-:W-:-:S06]  /*3230*/  UMOV UR8, 0x1 ;  /* 0x0000000100087882 */ /* 0x000fcc0000000000 */
.L_x_20:
[----:B------:R-:W-:-:S06]  /*3240*/  UISETP.GE.AND UP0, UPT, UR16, 0x1, UPT ;  /* 0x000000011000788c */ /* 0x000fcc000bf06270 */
[----:B------:R-:W-:-:S13]  /*3250*/  PLOP3.LUT P1, PT, PT, PT, UP0, 0x80, 0x0 ;  /* 0x000000000000781c */ /* 0x000fda0003f2f008 */
[----:B------:R-:W-:Y:S05]  /*3260*/  @!P1 BRA `(.L_x_26) ;  /* 0x0000001000809947 */ /* 0x000fea0003800000 */
[----:B------:R-:W-:Y:S01]  /*3270*/  IMAD.U32 R228, RZ, RZ, UR16 ;  /* 0x00000010ffe47e24 */ /* 0x000fe2000f8e00ff */
[----:B------:R-:W-:Y:S01]  /*3280*/  UMOV UR24, UR5 ;  /* 0x0000000500187c82 */ /* 0x000fe20008000000 */
[----:B------:R-:W-:-:S05]  /*3290*/  ULDC UR32, c[0x0][0x50c] ;  /* 0x0001430000207ab9 */ /* 0x000fca0000000800 */
.L_x_34:
[----:B------:R-:W-:-:S06]  /*32a0*/  UISETP.NE.AND UP0, UPT, UR27, 0x3, UPT ;  /* 0x000000031b00788c */ /* 0x000fcc000bf05270 */
[----:B------:R-:W-:-:S13]  /*32b0*/  PLOP3.LUT P2, PT, PT, PT, UP0, 0x80, 0x0 ;  /* 0x000000000000781c */ /* 0x000fda0003f4f008 */
[----:B01---5:R-:W-:Y:S05]  /*32c0*/  @!P2 BRA `(.L_x_27) ;  /* 0x000000000004a947 */ /* 0x023fea0003800000 */
[----:B------:R-:W-:Y:S01]  /*32d0*/  BPT.TRAP 0x1 ;  /* 0x000000040000795c */ /* 0x000fe20000300000 */
.L_x_27:
[----:B------:R-:W-:Y:S01]  /*32e0*/  ULEA UR9, UR19, UR12, 0x3 ;  /* 0x0000000c13097291 */ /* 0x000fe2000f8e183f */
[----:B------:R-:W-:-:S08]  /*32f0*/  SHF.L.U32 R229, R227, 0x1f, RZ ;  /* 0x0000001fe3e57819 */ /* 0x000fd000000006ff */
[----:B------:R0:W1:Y:S01]  /*3300*/  SYNCS.PHASECHK.TRANS64.TRYWAIT P1, [UR9], R229 ;  /* 0x000000e5ff0075a7 */ /* 0x0000620008020149 */
[----:B------:R-:W-:Y:S05]  /*3310*/  @!P2 BRA `(.L_x_28) ;  /* 0x000000000004a947 */ /* 0x000fea0003800000 */
[----:B------:R-:W-:Y:S01]  /*3320*/  BPT.TRAP 0x1 ;  /* 0x000000040000795c */ /* 0x000fe20000300000 */
.L_x_28:
[----:B-1----:R-:W-:Y:S05]  /*3330*/  @P1 BRA `(.L_x_29) ;  /* 0x0000000000081947 */ /* 0x002fea0003800000 */
[----:B------:R-:W1:Y:S02]  /*3340*/  SYNCS.PHASECHK.TRANS64.TRYWAIT P1, [UR9], R229 ;  /* 0x000000e5ff0075a7 */ /* 0x000e640008020149 */
[----:B-1----:R-:W-:Y:S05]  /*3350*/  @!P1 BRA `(.L_x_30) ;  /* 0x000000cc00489947 */ /* 0x002fea0003800000 */
.L_x_29:
[----:B------:R-:W-:Y:S01]  /*3360*/  UIADD3 UR9, UR12, 0x100, URZ ;  /* 0x000001000c097890 */ /* 0x000fe2000fffe03f */
[----:B------:R-:W-:Y:S01]  /*3370*/  WARPGROUP.ARRIVE ;  /* 0x00000000000079c5 */ /* 0x000fe20000000000 */
[----:B------:R-:W-:Y:S02]  /*3380*/  UIADD3 UR10, UR12, 0x1900, URZ ;  /* 0x000019000c0a7890 */ /* 0x000fe4000fffe03f */
[----:B------:R-:W-:Y:S02]  /*3390*/  UISETP.NE.AND UP0, UPT, UR7, URZ, UPT ;  /* 0x0000003f0700728c */ /* 0x000fe4000bf05270 */
[----:B------:R-:W-:Y:S02]  /*33a0*/  USHF.R.U32.HI UR9, URZ, 0x4, UR9 ;  /* 0x000000043f097899 */ /* 0x000fe40008011609 */
[----:B------:R-:W-:Y:S02]  /*33b0*/  USHF.R.U32.HI UR10, URZ, 0x4, UR10 ;  /* 0x000000043f0a7899 */ /* 0x000fe4000801160a */
[----:B------:R-:W-:-:S02]  /*33c0*/  USEL UR8, UR8, URZ, !UP0 ;  /* 0x0000003f08087287 */ /* 0x000fc4000c000000 */
[----:B------:R-:W-:Y:S02]  /*33d0*/  ULOP3.LUT UR9, UR9, 0x3fff, URZ, 0xc0, !UPT ;  /* 0x00003fff09097892 */ /* 0x000fe4000f8ec03f */
[----:B------:R-:W-:Y:S02]  /*33e0*/  ULOP3.LUT UR10, UR10, 0x3fff, URZ, 0xc0, !UPT ;  /* 0x00003fff0a0a7892 */ /* 0x000fe4000f8ec03f */
[----:B------:R-:W-:Y:S02]  /*33f0*/  UISETP.NE.U32.AND UP0, UPT, UR8, URZ, UPT ;  /* 0x0000003f0800728c */ /* 0x000fe4000bf05070 */
[----:B------:R-:W-:Y:S02]  /*3400*/  ULOP3.LUT UR8, UR9, 0x10000, URZ, 0xfc, !UPT ;  /* 0x0001000009087892 */ /* 0x000fe4000f8efc3f */
[----:B------:R-:W-:Y:S02]  /*3410*/  ULOP3.LUT UR10, UR10, 0x10000, URZ, 0xfc, !UPT ;  /* 0x000100000a0a7892 */ /* 0x000fe4000f8efc3f */
[----:B------:R-:W-:-:S02]  /*3420*/  ULEA UR8, UR19, UR8, 0x7 ;  /* 0x0000000813087291 */ /* 0x000fc4000f8e383f */
[----:B------:R-:W-:Y:S01]  /*3430*/  ULEA UR10, UR19, UR10, 0x9 ;  /* 0x0000000a130a7291 */ /* 0x000fe2000f8e483f */
[----:B------:R-:W-:Y:S01]  /*3440*/  UMOV UR9, 0xc0000010 ;  /* 0xc000001000097882 */ /* 0x000fe20000000000 */
[----:B------:R-:W-:Y:S01]  /*3450*/  UMOV UR11, 0xc0000010 ;  /* 0xc0000010000b7882 */ /* 0x000fe20000000000 */
[----:B------:R-:W-:-:S06]  /*3460*/  UIADD3 UR6, UR6, 0x1, URZ ;  /* 0x0000000106067890 */ /* 0x000fcc000fffe03f */
[----:B------:R-:W-:Y:S01]  /*3470*/  QGMMA.64x256x32.F32.E5M2.E5M2 R24, gdesc[UR8], R24, UP0, gsb0 ;  /* 0x03e00000081879f3 */ /* 0x000fe2000b803818 */
[----:B------:R-:W-:-:S04]  /*3480*/  UISETP.NE.AND UP0, UPT, UR6, UR32, UPT ;  /* 0x000000200600728c */ /* 0x000fc8000bf05270 */
[----:B------:R-:W-:-:S06]  /*3490*/  USEL UR7, URZ, 0x1, UP0 ;  /* 0x000000013f077887 */ /* 0x000fcc0008000000 */
[----:B------:R-:W-:Y:S01]  /*34a0*/  ISETP.NE.AND P1, PT, RZ, UR7, PT ;  /* 0x00000007ff007c0c */ /* 0x000fe2000bf25270 */
[----:B------:R-:W-:-:S12]  /*34b0*/  WARPGROUP.DEPBAR.LE gsb0, 0x1 ;  /* 0x00008000000079c5 */ /* 0x000fd80000010100 */
[----:B------:R-:W-:Y:S05]  /*34c0*/  @!P1 BRA `(.L_x_31) ;  /* 0x0000000c00809947 */ /* 0x000fea0003800000 */
[----:B------:R-:W-:Y:S02]  /*34d0*/  WARPGROUP.DEPBAR.LE gsb0, 0x0 ;  /* 0x00008000000079c5 */ /* 0x000fe40000010000 */
[----:B------:R-:W-:-:S01]  /*34e0*/  FADD R226, R24, R226 ;  /* 0x000000e218e27221 */ /* 0x000fc20000000000 */
[----:B------:R-:W-:Y:S01]  /*34f0*/  FADD R225, R25, R225 ;  /* 0x000000e119e17221 */ /* 0x000fe20000000000 */
[----:B------:R1:W-:Y:S01]  /*3500*/  STL [R1+0xa0], R227 ;  /* 0x0000a0e301007387 */ /* 0x0003e20000100800 */
[----:B------:R-:W-:-:S01]  /*3510*/  FADD R224, R26, R224 ;  /* 0x000000e01ae07221 */ /* 0x000fc20000000000 */
[----:B------:R-:W-:Y:S01]  /*3520*/  FADD R223, R27, R223 ;  /* 0x000000df1bdf7221 */ /* 0x000fe20000000000 */
[----:B------:R-:W-:-:S01]  /*3530*/  FADD R222, R28, R222 ;  /* 0x000000de1cde7221 */ /* 0x000fc20000000000 */
[----:B------:R-:W-:Y:S01]  /*3540*/  FADD R221, R29, R221 ;  /* 0x000000dd1ddd7221 */ /* 0x000fe20000000000 */
[----:B-1----:R-:W3:Y:S04]  /*3550*/  LDL.LU R227, [R1+0x30] ;  /* 0x0000300001e37983 */ /* 0x002ee80000300800 */
[----:B------:R1:W-:Y:S01]  /*3560*/  STL [R1+0xa4], R226 ;  /* 0x0000a4e201007387 */ /* 0x0003e20000100800 */
[----:B------:R-:W-:-:S01]  /*3570*/  FADD R220, R30, R220 ;  /* 0x000000dc1edc7221 */ /* 0x000fc20000000000 */
[----:B------:R-:W-:-:S02]  /*3580*/  FADD R219, R31, R219 ;  /* 0x000000db1fdb7221 */ /* 0x000fc40000000000 */
[----:B-1----:R-:W4:Y:S04]  /*3590*/  LDL.LU R226, [R1+0x2c] ;  /* 0x00002c0001e27983 */ /* 0x002f280000300800 */
[----:B------:R1:W-:Y:S01]  /*35a0*/  STL [R1+0xa8], R225 ;  /* 0x0000a8e101007387 */ /* 0x0003e20000100800 */
[----:B------:R-:W-:-:S03]  /*35b0*/  FADD R218, R32, R218 ;  /* 0x000000da20da7221 */ /* 0x000fc60000000000 */
[----:B-1----:R-:W2:Y:S04]  /*35c0*/  LDL.LU R225, [R1+0x28] ;  /* 0x0000280001e17983 */ /* 0x002ea80000300800 */
        /* <DEDUP_REMOVED lines=9> */
[----:B------:R1:W-:Y:S04]  /*3660*/  STL [R1+0xb8], R221 ;  /* 0x0000b8dd01007387 */ /* 0x0003e80000100800 */
        /* <DEDUP_REMOVED lines=12> */
[----:B-1----:R-:W2:Y:S01]  /*3730*/  LDL.LU R215, [R1] ;  /* 0x0000000001d77983 */ /* 0x002ea20000300800 */
[----:B------:R-:W-:-:S01]  /*3740*/  FADD R214, R36, R214 ;  /* 0x000000d624d67221 */ /* 0x000fc20000000000 */
[----:B------:R-:W-:Y:S01]  /*3750*/  FADD R213, R37, R213 ;  /* 0x000000d525d57221 */ /* 0x000fe20000000000 */
[----:B------:R-:W-:-:S01]  /*3760*/  FADD R212, R38, R212 ;  /* 0x000000d426d47221 */ /* 0x000fc20000000000 */
[----:B------:R-:W-:Y:S01]  /*3770*/  FADD R211, R39, R211 ;  /* 0x000000d327d37221 */ /* 0x000fe20000000000 */
[----:B------:R-:W-:-:S01]  /*3780*/  FADD R210, R40, R210 ;  /* 0x000000d228d27221 */ /* 0x000fc20000000000 */
[----:B------:R-:W-:Y:S01]  /*3790*/  STL [R1+0xd4], R214 ;  /* 0x0000d4d601007387 */ /* 0x000fe20000100800 */
        /* <DEDUP_REMOVED lines=11> */
[----:B------:R1:W-:Y:S01]  /*3850*/  STL [R1+0xe0], R211 ;  /* 0x0000e0d301007387 */ /* 0x0003e20000100800 */
[----:B------:R-:W-:-:S01]  /*3860*/  FADD R200, R50, R200 ;  /* 0x000000c832c87221 */ /* 0x000fc20000000000 */
[----:B------:R-:W-:Y:S01]  /*3870*/  FADD R199, R51, R199 ;  /* 0x000000c733c77221 */ /* 0x000fe20000000000 */
        /* <DEDUP_REMOVED lines=69> */
[----:B-----5:R-:W-:Y:S01]  /*3cd0*/  FADD R0, R121, R0 ;  /* 0x0000000079007221 */ /* 0x020fe20000000000 */
[----:B---3--:R-:W-:-:S01]  /*3ce0*/  FADD R227, R134, R227 ;  /* 0x000000e386e37221 */ /* 0x008fc20000000000 */
[----:B----4-:R-:W-:Y:S01]  /*3cf0*/  FADD R226, R133, R226 ;  /* 0x000000e285e27221 */ /* 0x010fe20000000000 */
[----:B--2---:R-:W-:-:S01]  /*3d00*/  FADD R225, R132, R225 ;  /* 0x000000e184e17221 */ /* 0x004fc20000000000 */
        /* <DEDUP_REMOVED lines=9> */
[----:B------:R-:W-:-:S05]  /*3da0*/  FADD R215, R122, R215 ;  /* 0x000000d77ad77221 */ /* 0x000fca0000000000 */
[----:B------:R2:W-:Y:S04]  /*3db0*/  STL [R1], R215 ;  /* 0x000000d701007387 */ /* 0x0005e80000100800 */
[----:B------:R3:W-:Y:S04]  /*3dc0*/  STL [R1+0x4], R216 ;  /* 0x000004d801007387 */ /* 0x0007e80000100800 */
        /* <DEDUP_REMOVED lines=8> */
[----:B-1----:R-:W4:Y:S04]  /*3e50*/  LDL.LU R211, [R1+0x34] ;  /* 0x0000340001d37983 */ /* 0x002f280000300800 */
[----:B------:R1:W-:Y:S04]  /*3e60*/  STL [R1+0x28], R225 ;  /* 0x000028e101007387 */ /* 0x0003e80000100800 */
[----:B------:R-:W4:Y:S04]  /*3e70*/  LDL.LU R212, [R1+0x38] ;  /* 0x0000380001d47983 */ /* 0x000f280000300800 */
[----:B------:R1:W-:Y:S04]  /*3e80*/  STL [R1+0x2c], R226 ;  /* 0x00002ce201007387 */ /* 0x0003e80000100800 */
[----:B------:R-:W4:Y:S04]  /*3e90*/  LDL.LU R213, [R1+0x3c] ;  /* 0x00003c0001d57983 */ /* 0x000f280000300800 */
[----:B------:R1:W-:Y:S04]  /*3ea0*/  STL [R1+0x30], R227 ;  /* 0x000030e301007387 */ /* 0x0003e80000100800 */
[----:B------:R-:W4:Y:S04]  /*3eb0*/  LDL.LU R214, [R1+0x40] ;  /* 0x0000400001d67983 */ /* 0x000f280000300800 */
[----:B--2---:R-:W2:Y:S04]  /*3ec0*/  LDL.LU R215, [R1+0x44] ;  /* 0x0000440001d77983 */ /* 0x004ea80000300800 */
[----:B---3--:R-:W3:Y:S04]  /*3ed0*/  LDL.LU R216, [R1+0x48] ;  /* 0x0000480001d87983 */ /* 0x008ee80000300800 */
[----:B----4-:R-:W4:Y:S04]  /*3ee0*/  LDL.LU R217, [R1+0x4c] ;  /* 0x00004c0001d97983 */ /* 0x010f280000300800 */
[----:B0-----:R-:W4:Y:S04]  /*3ef0*/  LDL.LU R218, [R1+0x50] ;  /* 0x0000500001da7983 */ /* 0x001f280000300800 */
[----:B------:R-:W4:Y:S04]  /*3f00*/  LDL.LU R219, [R1+0x54] ;  /* 0x0000540001db7983 */ /* 0x000f280000300800 */
[----:B------:R-:W4:Y:S04]  /*3f10*/  LDL.LU R220, [R1+0x58] ;  /* 0x0000580001dc7983 */ /* 0x000f280000300800 */
[----:B------:R-:W4:Y:S04]  /*3f20*/  LDL.LU R221, [R1+0x5c] ;  /* 0x00005c0001dd7983 */ /* 0x000f280000300800 */
[----:B------:R-:W4:Y:S04]  /*3f30*/  LDL.LU R222, [R1+0x60] ;  /* 0x0000600001de7983 */ /* 0x000f280000300800 */
[----:B------:R-:W4:Y:S04]  /*3f40*/  LDL.LU R223, [R1+0x64] ;  /* 0x0000640001df7983 */ /* 0x000f280000300800 */
[----:B------:R-:W4:Y:S04]  /*3f50*/  LDL.LU R224, [R1+0x68] ;  /* 0x0000680001e07983 */ /* 0x000f280000300800 */
[----:B-1----:R-:W4:Y:S04]  /*3f60*/  LDL.LU R225, [R1+0x6c] ;  /* 0x00006c0001e17983 */ /* 0x002f280000300800 */
[----:B------:R-:W4:Y:S04]  /*3f70*/  LDL.LU R226, [R1+0x70] ;  /* 0x0000700001e27983 */ /* 0x000f280000300800 */
[----:B------:R-:W4:Y:S01]  /*3f80*/  LDL.LU R227, [R1+0x74] ;  /* 0x0000740001e37983 */ /* 0x000f220000300800 */
[----:B------:R-:W-:-:S05]  /*3f90*/  FADD R211, R135, R211 ;  /* 0x000000d387d37221 */ /* 0x000fca0000000000 */
[----:B------:R0:W-:Y:S01]  /*3fa0*/  STL [R1+0x34], R211 ;  /* 0x000034d301007387 */ /* 0x0001e20000100800 */
[----:B------:R-:W-:-:S03]  /*3fb0*/  FADD R212, R136, R212 ;  /* 0x000000d488d47221 */ /* 0x000fc60000000000 */
[----:B0-----:R1:W5:Y:S01]  /*3fc0*/  LDL.LU R211, [R1+0xe0] ;  /* 0x0000e00001d37983 */ /* 0x0013620000300800 */
[----:B------:R-:W-:-:S03]  /*3fd0*/  FADD R213, R137, R213 ;  /* 0x000000d589d57221 */ /* 0x000fc60000000000 */
[----:B------:R0:W-:Y:S01]  /*3fe0*/  STL [R1+0x38], R212 ;  /* 0x000038d401007387 */ /* 0x0001e20000100800 */
[----:B------:R-:W-:-:S01]  /*3ff0*/  FADD R214, R138, R214 ;  /* 0x000000d68ad67221 */ /* 0x000fc20000000000 */
[----:B--2---:R-:W-:Y:S02]  /*4000*/  FADD R215, R139, R215 ;  /* 0x000000d78bd77221 */ /* 0x004fe40000000000 */
[----:B0-----:R1:W5:Y:S01]  /*4010*/  LDL.LU R212, [R1+0xdc] ;  /* 0x0000dc0001d47983 */ /* 0x0013620000300800 */
[----:B---3--:R-:W-:-:S03]  /*4020*/  FADD R216, R140, R216 ;  /* 0x000000d88cd87221 */ /* 0x008fc60000000000 */
[----:B------:R0:W-:Y:S01]  /*4030*/  STL [R1+0x3c], R213 ;  /* 0x00003cd501007387 */ /* 0x0001e20000100800 */
[----:B----4-:R-:W-:-:S03]  /*4040*/  FADD R217, R141, R217 ;  /* 0x000000d98dd97221 */ /* 0x010fc60000000000 */
[----:B0-----:R1:W5:Y:S01]  /*4050*/  LDL.LU R213, [R1+0xd8] ;  /* 0x0000d80001d57983 */ /* 0x0013620000300800 */
[----:B------:R-:W-:-:S03]  /*4060*/  FADD R218, R142, R218 ;  /* 0x000000da8eda7221 */ /* 0x000fc60000000000 */
[----:B------:R0:W-:Y:S01]  /*4070*/  STL [R1+0x40], R214 ;  /* 0x000040d601007387 */ /* 0x0001e20000100800 */
[----:B------:R-:W-:-:S01]  /*4080*/  FADD R219, R143, R219 ;  /* 0x000000db8fdb7221 */ /* 0x000fc20000000000 */
[----:B------:R-:W-:Y:S02]  /*4090*/  FADD R220, R144, R220 ;  /* 0x000000dc90dc7221 */ /* 0x000fe40000000000 */
[----:B0-----:R1:W5:Y:S04]  /*40a0*/  LDL.LU R214, [R1+0xd4] ;  /* 0x0000d40001d67983 */ /* 0x0013680000300800 */
[----:B------:R0:W-:Y:S01]  /*40b0*/  STL [R1+0x44], R215 ;  /* 0x000044d701007387 */ /* 0x0001e20000100800 */
[----:B------:R-:W-:-:S01]  /*40c0*/  FADD R221, R145, R221 ;  /* 0x000000dd91dd7221 */ /* 0x000fc20000000000 */
[----:B------:R-:W-:-:S02]  /*40d0*/  FADD R222, R146, R222 ;  /* 0x000000de92de7221 */ /* 0x000fc40000000000 */
[----:B0-----:R1:W5:Y:S04]  /*40e0*/  LDL.LU R215, [R1+0xd0] ;  /* 0x0000d00001d77983 */ /* 0x0013680000300800 */
[----:B------:R0:W-:Y:S01]  /*40f0*/  STL [R1+0x48], R216 ;  /* 0x000048d801007387 */ /* 0x0001e20000100800 */
[----:B------:R-:W-:-:S03]  /*4100*/  FADD R223, R147, R223 ;  /* 0x000000df93df7221 */ /* 0x000fc60000000000 */
        /* <DEDUP_REMOVED lines=13> */
[----:B------:R0:W-:Y:S04]  /*41e0*/  STL [R1+0x5c], R221 ;  /* 0x00005cdd01007387 */ /* 0x0001e80000100800 */
        /* <DEDUP_REMOVED lines=12> */
[----:B0-----:R1:W5:Y:S01]  /*42b0*/  LDL.LU R227, [R1+0xa0] ;  /* 0x0000a00001e37983 */ /* 0x0013620000300800 */
[----:B------:R-:W-:-:S05]  /*42c0*/  UMOV UR6, URZ ;  /* 0x0000003f00067c82 */ /* 0x000fca0008000000 */
.L_x_31:
[----:B------:R-:W-:Y:S05]  /*42d0*/  @!P2 BRA `(.L_x_32) ;  /* 0x000000000004a947 */ /* 0x000fea0003800000 */
[----:B------:R-:W-:Y:S01]  /*42e0*/  BPT.TRAP 0x1 ;  /* 0x000000040000795c */ /* 0x000fe20000300000 */
.L_x_32:
[----:B-----5:R3:W-:Y:S04]  /*42f0*/  STL [R1+0xa0], R0 ;  /* 0x0000a00001007387 */ /* 0x0207e80000100800 */
[----:B---3--:R-:W3:Y:S01]  /*4300*/  LDL R0, [R1+0x7c] ;  /* 0x00007c0001007983 */ /* 0x008ee20000100800 */
[----:B0-----:R-:W-:-:S05]  /*4310*/  IMAD.U32 R229, RZ, RZ, UR24 ;  /* 0x00000018ffe57e24 */ /* 0x001fca000f8e00ff */
[----:B------:R-:W-:-:S05]  /*4320*/  @P0 LEA R229, R229, UR12, 0x3 ;  /* 0x0000000ce5e50c11 */ /* 0x000fca000f8e18ff */
[----:B------:R-:W-:Y:S01]  /*4330*/  @P0 VIADD R229, R229, 0x18 ;  /* 0x00000018e5e50836 */ /* 0x000fe20000000000 */
[----:B------:R-:W-:-:S06]  /*4340*/  UISETP.GT.U32.AND UP0, UPT, UR13, 0x1, UPT ;  /* 0x000000010d00788c */ /* 0x000fcc000bf04070 */
[----:B------:R-:W-:Y:S02]  /*4350*/  PLOP3.LUT P1, PT, PT, PT, UP0, 0x80, 0x0 ;  /* 0x000000000000781c */ /* 0x000fe40003f2f008 */
[----:B---3--:R-:W-:Y:S02]  /*4360*/  @P0 PRMT R229, R0, 0x654, R229 ;  /* 0x0000065400e50816 */ /* 0x008fe400000000e5 */
[----:B------:R0:W5:Y:S02]  /*4370*/  LDL.LU R0, [R1+0xa0] ;  /* 0x0000a00001007983 */ /* 0x0001640000300800 */
[----:B------:R0:W-:Y:S07]  /*4380*/  @P0 SYNCS.ARRIVE.TRANS64.RED.A1T0 RZ, [R229+URZ], RZ ;  /* 0x000000ffe5ff09a7 */ /* 0x0001ee000810043f */
[----:B------:R-:W-:Y:S05]  /*4390*/  @P1 BRA `(.L_x_33) ;  /* 0x0000000000041947 */ /* 0x000fea0003800000 */
[----:B------:R-:W-:Y:S01]  /*43a0*/  BPT.TRAP 0x1 ;  /* 0x000000040000795c */ /* 0x000fe20000300000 */
.L_x_33:
[----:B------:R-:W-:Y:S01]  /*43b0*/  UIADD3 UR19, UR19, 0x1, URZ ;  /* 0x0000000113137890 */ /* 0x000fe2000fffe03f */
[C---:B------:R-:W-:Y:S01]  /*43c0*/  ISETP.GT.AND P1, PT, R228.reuse, 0x1, PT ;  /* 0x00000001e400780c */ /* 0x040fe20003f24270 */
[----:B------:R-:W-:Y:S01]  /*43d0*/  UIADD3 UR24, UR24, 0x1, URZ ;  /* 0x0000000118187890 */ /* 0x000fe2000fffe03f */
[----:B------:R-:W-:Y:S01]  /*43e0*/  VIADD R228, R228, 0xffffffff ;  /* 0xffffffffe4e47836 */ /* 0x000fe20000000000 */
[----:B------:R-:W-:Y:S02]  /*43f0*/  UISETP.NE.AND UP0, UPT, UR19, 0x3, UPT ;  /* 0x000000031300788c */ /* 0x000fe4000bf05270 */
[----:B------:R-:W-:Y:S02]  /*4400*/  UISETP.NE.AND UP1, UPT, UR24, 0x3, UPT ;  /* 0x000000031800788c */ /* 0x000fe4000bf25270 */
[----:B------:R-:W-:Y:S02]  /*4410*/  USEL UR8, URZ, 0x1, UP0 ;  /* 0x000000013f087887 */ /* 0x000fe40008000000 */
[----:B------:R-:W-:-:S02]  /*4420*/  USEL UR19, UR19, URZ, UP0 ;  /* 0x0000003f13137287 */ /* 0x000fc40008000000 */
[----:B------:R-:W-:Y:S02]  /*4430*/  USEL UR24, UR24, URZ, UP1 ;  /* 0x0000003f18187287 */ /* 0x000fe40008800000 */
[----:B------:R-:W-:Y:S01]  /*4440*/  LOP3.LUT R227, R227, UR8, RZ, 0x3c, !PT ;  /* 0x00000008e3e37c12 */ /* 0x000fe2000f8e3cff */
[----:B------:R-:W-:Y:S01]  /*4450*/  UMOV UR8, 0x1 ;  /* 0x0000000100087882 */ /* 0x000fe20000000000 */
[----:B------:R-:W-:Y:S08]  /*4460*/  @P1 BRA `(.L_x_34) ;  /* 0xffffffec008c1947 */ /* 0x000ff0000383ffff */
.L_x_26:
[----:B------:R-:W-:-:S04]  /*4470*/  UISETP.NE.AND UP0, UPT, UR6, URZ, UPT ;  /* 0x0000003f0600728c */ /* 0x000fc8000bf05270 */
[----:B------:R-:W-:-:S06]  /*4480*/  USEL UR6, URZ, 0x1, !UP0 ;  /* 0x000000013f067887 */ /* 0x000fcc000c000000 */
[----:B------:R-:W-:-:S13]  /*4490*/  ISETP.NE.AND P1, PT, RZ, UR6, PT ;  /* 0x00000006ff007c0c */ /* 0x000fda000bf25270 */
[----:B------:R-:W-:Y:S05]  /*44a0*/  @!P1 BRA `(.L_x_35) ;  /* 0x0000000c00dc9947 */ /* 0x000fea0003800000 */
[----:B------:R-:W3:Y:S04]  /*44b0*/  LDL.LU R227, [R1+0x74] ;  /* 0x0000740001e37983 */ /* 0x000ee80000300800 */
[----:B---3--:R3:W-:Y:S04]  /*44c0*/  STL [R1+0xa0], R227 ;  /* 0x0000a0e301007387 */ /* 0x0087e80000100800 */
[----:B---3--:R-:W3:Y:S04]  /*44d0*/  LDL.LU R227, [R1+0x70] ;  /* 0x0000700001e37983 */ /* 0x008ee80000300800 */
        /* <DEDUP_REMOVED lines=55> */
[----:B---3--:R-:W3:Y:S01]  /*4850*/  LDL.LU R227, [R1] ;  /* 0x0000000001e37983 */ /* 0x008ee20000300800 */
[----:B------:R-:W-:-:S02]  /*4860*/  WARPGROUP.DEPBAR.LE gsb0, 0x0 ;  /* 0x00008000000079c5 */ /* 0x000fc40000010000 */
[----:B------:R-:W-:Y:S01]  /*4870*/  FADD R226, R24, R226 ;  /* 0x000000e218e27221 */ /* 0x000fe20000000000 */
        /* <DEDUP_REMOVED lines=96> */
[----:B-----5:R-:W-:Y:S01]  /*4e80*/  FADD R0, R121, R0 ;  /* 0x0000000079007221 */ /* 0x020fe20000000000 */
[----:B---3--:R-:W-:-:S05]  /*4e90*/  FADD R227, R122, R227 ;  /* 0x000000e37ae37221 */ /* 0x008fca0000000000 */
[----:B------:R3:W-:Y:S04]  /*4ea0*/  STL [R1], R227 ;  /* 0x000000e301007387 */ /* 0x0007e80000100800 */
[----:B---3--:R-:W3:Y:S02]  /*4eb0*/  LDL.LU R227, [R1+0x110] ;  /* 0x0001100001e37983 */ /* 0x008ee40000300800 */
[----:B---3--:R-:W-:-:S05]  /*4ec0*/  FADD R227, R123, R227 ;  /* 0x000000e37be37221 */ /* 0x008fca0000000000 */
[----:B------:R3:W-:Y:S04]  /*4ed0*/  STL [R1+0x4], R227 ;  /* 0x000004e301007387 */ /* 0x0007e80000100800 */
        /* <DEDUP_REMOVED lines=83> */
[----:B------:R3:W-:Y:S02]  /*5410*/  STL [R1+0x74], R227 ;  /* 0x000074e301007387 */ /* 0x0007e40000100800 */
.L_x_35:
[----:B---3--:R-:W-:-:S04]  /*5420*/  IMAD.U32 R227, RZ, RZ, UR31 ;  /* 0x0000001fffe37e24 */ /* 0x008fc8000f8e00ff */
[----:B------:R3:W-:Y:S01]  /*5430*/  SYNCS.ARRIVE.TRANS64.A1T0 RZ, [R227+UR29], RZ ;  /* 0x000000ffe3ff79a7 */ /* 0x0007e2000810001d */
[----:B------:R-:W-:Y:S02]  /*5440*/  WARPGROUP.DEPBAR.LE gsb0, 0x0 ;  /* 0x00008000000079c5 */ /* 0x000fe40000010000 */
[----:B------:R-:W4:Y:S02]  /*5450*/  LDC R24, c[0x0][0x28c] ;  /* 0x0000a300ff187b82 */ /* 0x000f240000000800 */
[----:B----4-:R-:W-:-:S13]  /*5460*/  ISETP.GE.AND P1, PT, R24, 0x1, PT ;  /* 0x000000011800780c */ /* 0x010fda0003f26270 */
[----:B---3--:R-:W-:Y:S05]  /*5470*/  @!P1 BRA `(.L_x_36) ;  /* 0x0000000000509947 */ /* 0x008fea0003800000 */
[----:B------:R-:W-:-:S06]  /*5480*/  UISETP.NE.AND UP0, UPT, UR27, 0x3, UPT ;  /* 0x000000031b00788c */ /* 0x000fcc000bf05270 */
[----:B------:R-:W-:-:S13]  /*5490*/  PLOP3.LUT P1, PT, PT, PT, UP0, 0x80, 0x0 ;  /* 0x000000000000781c */ /* 0x000fda0003f2f008 */
[----:B------:R-:W-:Y:S05]  /*54a0*/  @!P1 BRA `(.L_x_37) ;  /* 0x0000000000049947 */ /* 0x000fea0003800000 */
[----:B------:R-:W-:Y:S01]  /*54b0*/  BPT.TRAP 0x1 ;  /* 0x000000040000795c */ /* 0x000fe20000300000 */
.L_x_37:
[----:B------:R-:W3:Y:S01]  /*54c0*/  LDL R227, [R1+0x7c] ;  /* 0x00007c0001e37983 */ /* 0x000ee20000100800 */
[----:B------:R-:W-:-:S05]  /*54d0*/  VOTEU.ANY UP0, P0 ;  /* 0x00000000003f7886 */ /* 0x000fca0000000100 */
[----:B------:R-:W-:Y:S02]  /*54e0*/  @UP0 UIADD3 UR6, UR16, UR5, URZ ;  /* 0x0000000510060290 */ /* 0x000fe4000fffe03f */
[----:B------:R-:W-:-:S04]  /*54f0*/  UISETP.GT.U32.AND UP0, UPT, UR13, 0x1, UPT ;  /* 0x000000010d00788c */ /* 0x000fc8000bf04070 */
[----:B------:R-:W-:Y:S02]  /*5500*/  IMAD.U32 R24, RZ, RZ, UR6 ;  /* 0x00000006ff187e24 */ /* 0x000fe4000f8e00ff */
[----:B------:R-:W-:Y:S01]  /*5510*/  IMAD.U32 R27, RZ, RZ, UR6 ;  /* 0x00000006ff1b7e24 */ /* 0x000fe2000f8e00ff */
[----:B------:R-:W-:Y:S01]  /*5520*/  PLOP3.LUT P1, PT, PT, PT, UP0, 0x80, 0x0 ;  /* 0x000000000000781c */ /* 0x000fe20003f2f008 */
[----:B------:R-:W-:-:S05]  /*5530*/  @P0 IMAD.WIDE.U32 R24, R24, -0x55555555, RZ ;  /* 0xaaaaaaab18180825 */ /* 0x000fca00078e00ff */
[----:B------:R-:W-:-:S05]  /*5540*/  @P0 SHF.R.U32.HI R24, RZ, 0x1, R25 ;  /* 0x00000001ff180819 */ /* 0x000fca0000011619 */
[----:B------:R-:W-:-:S05]  /*5550*/  @P0 IMAD R24, R24, -0x3, R27 ;  /* 0xfffffffd18180824 */ /* 0x000fca00078e021b */
[----:B------:R-:W-:-:S05]  /*5560*/  @P0 LEA R24, R24, UR12, 0x3 ;  /* 0x0000000c18180c11 */ /* 0x000fca000f8e18ff */
[----:B------:R-:W-:-:S05]  /*5570*/  @P0 VIADD R24, R24, 0x18 ;  /* 0x0000001818180836 */ /* 0x000fca0000000000 */
[----:B---3--:R-:W-:-:S04]  /*5580*/  @P0 PRMT R24, R227, 0x654, R24 ;  /* 0x00000654e3180816 */ /* 0x008fc80000000018 */
[----:B------:R3:W-:Y:S01]  /*5590*/  @P0 SYNCS.ARRIVE.TRANS64.RED.A1T0 RZ, [R24+URZ], RZ ;  /* 0x000000ff18ff09a7 */ /* 0x0007e2000810043f */
[----:B------:R-:W-:Y:S05]  /*55a0*/  @P1 BRA `(.L_x_36) ;  /* 0x0000000000041947 */ /* 0x000fea0003800000 */
[----:B------:R-:W-:Y:S01]  /*55b0*/  BPT.TRAP 0x1 ;  /* 0x000000040000795c */ /* 0x000fe20000300000 */
.L_x_36:
[----:B------:R-:W4:Y:S01]  /*55c0*/  S2R R25, SR_TID.X ;  /* 0x0000000000197919 */ /* 0x000f220000002100 */
[----:B---3--:R-:W-:Y:S01]  /*55d0*/  IMAD.U32 R24, RZ, RZ, UR30 ;  /* 0x0000001eff187e24 */ /* 0x008fe2000f8e00ff */
[----:B------:R-:W-:Y:S01]  /*55e0*/  UIADD3 UR5, UR28, UR5, URZ ;  /* 0x000000051c057290 */ /* 0x000fe2000fffe03f */
[----:B------:R-:W3:Y:S01]  /*55f0*/  LDC R35, c[0x0][0x288] ;  /* 0x0000a200ff237b82 */ /* 0x000ee20000000800 */
[----:B------:R-:W-:Y:S02]  /*5600*/  UISETP.GE.U32.AND UP1, UPT, UR28, 0x3, UPT ;  /* 0x000000031c00788c */ /* 0x000fe4000bf26070 */
[----:B------:R-:W-:Y:S01]  /*5610*/  SHF.L.U32 R24, R24, 0x1f, RZ ;  /* 0x0000001f18187819 */ /* 0x000fe200000006ff */
[----:B------:R-:W-:Y:S02]  /*5620*/  UISETP.GT.U32.AND UP0, UPT, UR5, 0x2, UPT ;  /* 0x000000020500788c */ /* 0x000fe4000bf04070 */
[----:B------:R-:W-:Y:S01]  /*5630*/  UIMAD.WIDE.U32 UR6, UR5, -0x55555555, URZ ;  /* 0xaaaaaaab050678a5 */ /* 0x000fe2000f8e003f */
[----:B------:R-:W0:Y:S01]  /*5640*/  SYNCS.PHASECHK.TRANS64.TRYWAIT P1, [UR17+0x8], R24 ;  /* 0x00000818ff0075a7 */ /* 0x000e220008020151 */
[----:B------:R-:W-:-:S02]  /*5650*/  UISETP.LT.U32.AND UP0, UPT, UR28, 0x3, UP0 ;  /* 0x000000031c00788c */ /* 0x000fc40008701070 */
[----:B------:R-:W-:Y:S02]  /*5660*/  USHF.R.U32.HI UR6, URZ, 0x1, UR7 ;  /* 0x000000013f067899 */ /* 0x000fe40008011607 */
[----:B------:R-:W-:Y:S02]  /*5670*/  USEL UR8, URZ, 0x1, !UP0 ;  /* 0x000000013f087887 */ /* 0x000fe4000c000000 */
[----:B------:R-:W-:Y:S02]  /*5680*/  UIMAD UR5, UR6, -0x3, UR5 ;  /* 0xfffffffd060578a4 */ /* 0x000fe4000f8e0205 */
[----:B------:R-:W-:-:S04]  /*5690*/  ULOP3.LUT UR4, UR4, UR8, URZ, 0x3c, !UPT ;  /* 0x0000000804047292 */ /* 0x000fc8000f8e3c3f */
[----:B------:R-:W-:Y:S01]  /*56a0*/  @UP1 ULOP3.LUT UR4, UR4, 0x1, UR6, 0x78, !UPT ;  /* 0x0000000104041892 */ /* 0x000fe2000f8e7806 */
[----:B----4-:R-:W-:-:S04]  /*56b0*/  SHF.R.S32.HI R26, RZ, 0x1f, R25 ;  /* 0x0000001fff1a7819 */ /* 0x010fc80000011419 */
[----:B------:R-:W-:-:S04]  /*56c0*/  LEA.HI R26, R26, R25, RZ, 0x7 ;  /* 0x000000191a1a7211 */ /* 0x000fc800078f38ff */
[----:B------:R-:W-:-:S05]  /*56d0*/  LOP3.LUT R26, R26, 0xffffff80, RZ, 0xc0, !PT ;  /* 0xffffff801a1a7812 */ /* 0x000fca00078ec0ff */
[----:B------:R-:W-:-:S05]  /*56e0*/  IMAD.IADD R26, R25, 0x1, -R26 ;  /* 0x00000001191a7824 */ /* 0x000fca00078e0a1a */
[----:B------:R-:W-:-:S04]  /*56f0*/  SHF.R.S32.HI R25, RZ, 0x1f, R26 ;  /* 0x0000001fff197819 */ /* 0x000fc8000001141a */
[----:B------:R-:W-:-:S04]  /*5700*/  LEA.HI R25, R25, R26, RZ, 0x2 ;  /* 0x0000001a19197211 */ /* 0x000fc800078f10ff */
[----:B------:R-:W-:-:S05]  /*5710*/  LOP3.LUT R25, R25, 0xfffffffc, RZ, 0xc0, !PT ;  /* 0xfffffffc19197812 */ /* 0x000fca00078ec0ff */
[----:B------:R-:W-:-:S04]  /*5720*/  IMAD.IADD R40, R26, 0x1, -R25 ;  /* 0x000000011a287824 */ /* 0x000fc800078e0a19 */
[----:B------:R-:W-:Y:S01]  /*5730*/  IMAD.SHL.U32 R32, R40, 0x2, RZ ;  /* 0x0000000228207824 */ /* 0x000fe200078e00ff */
[----:B0--3--:R-:W-:Y:S06]  /*5740*/  @!P1 BRA `(.L_x_38) ;  /* 0x000000a8006c9947 */ /* 0x009fec0003800000 */
.L_x_323:
[----:B------:R3:W-:Y:S01]  /*5750*/  STL [R1+0xa4], R2 ;  /* 0x0000a40201007387 */ /* 0x0007e20000100800 */
[----:B------:R-:W-:Y:S01]  /*5760*/  ULDC UR8, c[0x0][0x284] ;  /* 0x0000a10000087ab9 */ /* 0x000fe20000000800 */
[----:B------:R-:W-:Y:S01]  /*5770*/  SHF.R.S32.HI R33, RZ, 0x1f, R32 ;  /* 0x0000001fff217819 */ /* 0x000fe20000011420 */
[----:B------:R-:W-:Y:S01]  /*5780*/  ULDC.64 UR6, c[0x0][0x5d0] ;  /* 0x0001740000067ab9 */ /* 0x000fe20000000a00 */
[----:B---3--:R-:W3:Y:S04]  /*5790*/  LDL.LU R2, [R1+0x8c] ;  /* 0x00008c0001027983 */ /* 0x008ee80000300800 */
[----:B-----5:R4:W-:Y:S04]  /*57a0*/  STL [R1+0xa0], R0 ;  /* 0x0000a00001007387 */ /* 0x0209e80000100800 */
[----:B------:R-:W2:Y:S04]  /*57b0*/  LDL R227, [R1+0x78] ;  /* 0x0000780001e37983 */ /* 0x000ea80000100800 */
[----:B----4-:R-:W4:Y:S01]  /*57c0*/  LDL R0, [R1+0x88] ;  /* 0x0000880001007983 */ /* 0x010f220000100800 */
[----:B---3--:R-:W-:-:S03]  /*57d0*/  IMAD.SHL.U32 R37, R2, 0x100, RZ ;  /* 0x0000010002257824 */ /* 0x008fc600078e00ff */
[----:B------:R3:W5:Y:S01]  /*57e0*/  LDL.LU R2, [R1+0xa4] ;  /* 0x0000a40001027983 */ /* 0x0007620000300800 */
[----:B----4-:R-:W-:-:S03]  /*57f0*/  IMAD.SHL.U32 R34, R0, 0x40, RZ ;  /* 0x0000004000227824 */ /* 0x010fc600078e00ff */
[----:B------:R3:W5:Y:S02]  /*5800*/  LDL.LU R0, [R1+0xa0] ;  /* 0x0000a00001007983 */ /* 0x0007640000300800 */
[----:B------:R-:W-:Y:S02]  /*5810*/  ISETP.GE.AND P1, PT, R34, UR8, PT ;  /* 0x0000000822007c0c */ /* 0x000fe4000bf26270 */
[----:B--2---:R-:W-:Y:S02]  /*5820*/  SHF.R.S32.HI R38, RZ, 0x1f, R227 ;  /* 0x0000001fff267819 */ /* 0x004fe400000114e3 */
[----:B------:R-:W-:Y:S01]  /*5830*/  ISETP.GE.OR P1, PT, R37, R35, P1 ;  /* 0x000000232500720c */ /* 0x000fe20000f26670 */
[----:B0-----:R-:W-:-:S04]  /*5840*/  IMAD.WIDE.U32 R24, R227, UR6, R32 ;  /* 0x00000006e3187c25 */ /* 0x001fc8000f8e0020 */
[----:B------:R-:W-:Y:S01]  /*5850*/  IMAD R26, R38, UR6, RZ ;  /* 0x00000006261a7c24 */ /* 0x000fe2000f8e02ff */
[----:B------:R-:W-:Y:S02]  /*5860*/  SHF.R.S32.HI R36, RZ, 0x1f, R37 ;  /* 0x0000001fff247819 */ /* 0x000fe40000011425 */
[----:B------:R-:W-:Y:S01]  /*5870*/  IADD3 R24, P2, R37, R24, RZ ;  /* 0x0000001825187210 */ /* 0x000fe20007f5e0ff */
[----:B------:R-:W-:-:S05]  /*5880*/  IMAD R27, R227, UR7, R26 ;  /* 0x00000007e31b7c24 */ /* 0x000fca000f8e021a */
[----:B------:R-:W-:Y:S01]  /*5890*/  IADD3.X R25, R36, R25, R27, P2, !PT ;  /* 0x0000001924197210 */ /* 0x000fe200017fe41b */
[----:B---3--:R-:W-:Y:S06]  /*58a0*/  @P1 BRA `(.L_x_39) ;  /* 0x0000008c00cc1947 */ /* 0x008fec0003800000 */
[----:B------:R0:W-:Y:S01]  /*58b0*/  STL.64 [R1+0xa8], R4 ;  /* 0x0000a80401007387 */ /* 0x0001e20000100a00 */
[----:B------:R-:W2:Y:S01]  /*58c0*/  LDC.64 R28, c[0x0][0x5c8] ;  /* 0x00017200ff1c7b82 */ /* 0x000ea20000000a00 */
[----:B------:R-:W-:Y:S02]  /*58d0*/  ULDC.64 UR6, c[0x0][0x5c0] ;  /* 0x0001700000067ab9 */ /* 0x000fe40000000a00 */
[----:B0-----:R-:W3:Y:S04]  /*58e0*/  LDL.64 R4, [R1+0x90] ;  /* 0x0000900001047983 */ /* 0x001ee80000100a00 */
[----:B-----5:R0:W-:Y:S04]  /*58f0*/  STL [R1+0xa4], R2 ;  /* 0x0000a40201007387 */ /* 0x0201e80000100800 */
[----:B0-----:R-:W3:Y:S04]  /*5900*/  LDL.LU R2, [R1+0x88] ;  /* 0x0000880001027983 */ /* 0x001ee80000300800 */
[----:B------:R0:W-:Y:S04]  /*5910*/  STL [R1+0xa0], R0 ;  /* 0x0000a00001007387 */ /* 0x0001e80000100800 */
[----:B0-----:R-:W4:Y:S01]  /*5920*/  LDL R0, [R1+0x98] ;  /* 0x0000980001007983 */ /* 0x001f220000100800 */
[----:B---3--:R-:W-:-:S03]  /*5930*/  IMAD.WIDE R30, R2, 0x40, R4 ;  /* 0x00000040021e7825 */ /* 0x008fc600078e0204 */
[----:B------:R0:W5:Y:S04]  /*5940*/  LDL.LU.64 R4, [R1+0xa8] ;  /* 0x0000a80001047983 */ /* 0x0001680000300a00 */
[----:B------:R0:W5:Y:S01]  /*5950*/  LDL.LU R2, [R1+0xa4] ;  /* 0x0000a40001027983 */ /* 0x0001620000300800 */
[-C--:B--2---:R-:W-:Y:S02]  /*5960*/  IMAD R26, R31, R28.reuse, RZ ;  /* 0x0000001c1f1a7224 */ /* 0x084fe400078e02ff */
[----:B------:R-:W-:-:S04]  /*5970*/  IMAD.WIDE.U32 R24, R30, R28, R24 ;  /* 0x0000001c1e187225 */ /* 0x000fc800078e0018 */
[----:B------:R-:W-:Y:S01]  /*5980*/  IMAD R27, R30, R29, R26 ;  /* 0x0000001d1e1b7224 */ /* 0x000fe200078e021a */
[----:B------:R-:W-:Y:S01]  /*5990*/  LEA R26, P1, R28, R24, 0x3 ;  /* 0x000000181c1a7211 */ /* 0x000fe200078218ff */
[----:B----4-:R-:W-:Y:S01]  /*59a0*/  IMAD.IADD R39, R0, 0x1, -R34 ;  /* 0x0000000100277824 */ /* 0x010fe200078e0a22 */
[----:B------:R-:W-:Y:S01]  /*59b0*/  IADD3 R24, P2, R24, UR6, RZ ;  /* 0x0000000618187c10 */ /* 0x000fe2000ff5e0ff */
[----:B------:R0:W5:Y:S01]  /*59c0*/  LDL.LU R0, [R1+0xa0] ;  /* 0x0000a00001007983 */ /* 0x0001620000300800 */
[----:B------:R-:W-:Y:S01]  /*59d0*/  IMAD.IADD R27, R25, 0x1, R27 ;  /* 0x00000001191b7824 */ /* 0x000fe200078e021b */
[----:B------:R-:W-:-:S04]  /*59e0*/  IADD3 R26, P4, R26, UR6, RZ ;  /* 0x000000061a1a7c10 */ /* 0x000fc8000ff9e0ff */
[----:B------:R-:W-:Y:S01]  /*59f0*/  LEA.HI.X R29, R28, R27, R29, 0x3, P1 ;  /* 0x0000001b1c1d7211 */ /* 0x000fe200008f1c1d */
[----:B------:R-:W-:Y:S01]  /*5a00*/  IMAD R28, R40, -0x2, R35 ;  /* 0xfffffffe281c7824 */ /* 0x000fe200078e0223 */
[----:B------:R-:W-:Y:S01]  /*5a10*/  FSETP.NEU.AND P1, PT, RZ, UR26, PT ;  /* 0x0000001aff007c0b */ /* 0x000fe2000bf2d000 */
[----:B------:R-:W-:Y:S01]  /*5a20*/  BSSY B0, `(.L_x_39) ;  /* 0x00008db000007945 */ /* 0x000fe20003800000 */
[----:B------:R-:W-:Y:S02]  /*5a30*/  IADD3.X R25, R27, UR7, RZ, P2, !PT ;  /* 0x000000071b197c10 */ /* 0x000fe400097fe4ff */
[----:B------:R-:W-:Y:S01]  /*5a40*/  IADD3.X R27, R29, UR7, RZ, P4, !PT ;  /* 0x000000071d1b7c10 */ /* 0x000fe2000a7fe4ff */
[----:B------:R-:W-:-:S08]  /*5a50*/  IMAD.IADD R34, R28, 0x1, -R37 ;  /* 0x000000011c227824 */ /* 0x000fd000078e0a25 */
[----:B0-----:R-:W-:Y:S05]  /*5a60*/  @!P1 BRA `(.L_x_40) ;  /* 0x0000006800d89947 */ /* 0x001fea0003800000 */
[----:B------:R-:W-:Y:S01]  /*5a70*/  ULDC.64 UR6, c[0x0][0x5b8] ;  /* 0x00016e0000067ab9 */ /* 0x000fe20000000a00 */
[----:B------:R-:W-:Y:S01]  /*5a80*/  ULDC.64 UR8, c[0x0][0x5a8] ;  /* 0x00016a0000087ab9 */ /* 0x000fe20000000a00 */
[----:B------:R-:W-:Y:S01]  /*5a90*/  IMAD.WIDE.U32 R32, R227, UR6, R32 ;  /* 0x00000006e3207c25 */ /* 0x000fe2000f8e0020 */
[----:B------:R-:W-:Y:S03]  /*5aa0*/  BSSY B1, `(.L_x_41) ;  /* 0x0000010000017945 */ /* 0x000fe60003800000 */
[----:B------:R-:W-:Y:S01]  /*5ab0*/  IMAD R28, R38, UR6, RZ ;  /* 0x00000006261c7c24 */ /* 0x000fe2000f8e02ff */
[----:B------:R-:W-:-:S03]  /*5ac0*/  IADD3 R32, P1, R37, R32, RZ ;  /* 0x0000002025207210 */ /* 0x000fc60007f3e0ff */
[----:B------:R-:W-:Y:S01]  /*5ad0*/  IMAD R29, R227, UR7, R28 ;  /* 0x00000007e31d7c24 */ /* 0x000fe2000f8e021c */
[----:B------:R-:W-:Y:S02]  /*5ae0*/  ULDC.64 UR6, c[0x0][0x5b0] ;  /* 0x00016c0000067ab9 */ /* 0x000fe40000000a00 */
[----:B------:R-:W-:Y:S02]  /*5af0*/  IMAD R35, R31, UR6, RZ ;  /* 0x000000061f237c24 */ /* 0x000fe4000f8e02ff */
[----:B------:R-:W-:Y:S02]  /*5b00*/  IADD3.X R33, R36, R33, R29, P1, !PT ;  /* 0x0000002124217210 */ /* 0x000fe40000ffe41d */
[----:B------:R-:W-:Y:S01]  /*5b10*/  ISETP.GE.AND P1, PT, R39, 0x1, PT ;  /* 0x000000012700780c */ /* 0x000fe20003f26270 */
[C---:B------:R-:W-:Y:S02]  /*5b20*/  IMAD R35, R30.reuse, UR7, R35 ;  /* 0x000000071e237c24 */ /* 0x040fe4000f8e0223 */
[----:B------:R-:W-:Y:S01]  /*5b30*/  IMAD.WIDE.U32 R28, R30, UR6, R32 ;  /* 0x000000061e1c7c25 */ /* 0x000fe2000f8e0020 */
[----:B------:R-:W-:-:S02]  /*5b40*/  ISETP.LT.OR P5, PT, R34, 0x1, !P1 ;  /* 0x000000012200780c */ /* 0x000fc40004fa1670 */
[----:B------:R-:W-:-:S04]  /*5b50*/  IADD3 R28, P2, R28, UR8, RZ ;  /* 0x000000081c1c7c10 */ /* 0x000fc8000ff5e0ff */
[--C-:B------:R-:W-:Y:S02]  /*5b60*/  IADD3.X R29, R29, UR9, R35.reuse, P2, !PT ;  /* 0x000000091d1d7c10 */ /* 0x100fe400097fe423 */
[----:B------:R-:W-:-:S05]  /*5b70*/  PRMT R35, RZ, 0x7610, R35 ;  /* 0x00007610ff237816 */ /* 0x000fca0000000023 */
[----:B------:R-:W-:Y:S05]  /*5b80*/  @P5 BRA `(.L_x_42) ;  /* 0x0000000000045947 */ /* 0x000fea0003800000 */
[----:B------:R0:W5:Y:S02]  /*5b90*/  LDG.E.U8 R35, desc[UR22][R28.64] ;  /* 0x000000161c237981 */ /* 0x000164000c1e1100 */
.L_x_42:
[----:B------:R-:W-:Y:S05]  /*5ba0*/  BSYNC B1 ;  /* 0x0000000000017941 */ /* 0x000fea0003800000 */
.L_x_41:
[----:B-----5:R-:W-:Y:S01]  /*5bb0*/  LOP3.LUT R35, R35, 0xff, RZ, 0xc0, !PT ;  /* 0x000000ff23237812 */ /* 0x020fe200078ec0ff */
[----:B------:R-:W-:Y:S01]  /*5bc0*/  BSSY B1, `(.L_x_43) ;  /* 0x000000b000017945 */ /* 0x000fe20003800000 */
[----:B------:R-:W-:Y:S02]  /*5bd0*/  ISETP.LT.OR P4, PT, R34, 0x2, !P1 ;  /* 0x000000022200780c */ /* 0x000fe40004f81670 */
[----:B------:R-:W-:-:S05]  /*5be0*/  F2FP.F16.E5M2.UNPACK_B R35, R35 ;  /* 0x00000023ff23723e */ /* 0x000fca00020004ff */
[----:B------:R-:W-:-:S05]  /*5bf0*/  HADD2.F32 R35, -RZ, R35.H0_H0 ;  /* 0x20000023ff237230 */ /* 0x000fca0000004100 */
[----:B------:R-:W-:-:S04]  /*5c00*/  FMUL R35, R35, UR26 ;  /* 0x0000001a23237c20 */ /* 0x000fc80008400000 */
[----:B------:R-:W-:-:S05]  /*5c10*/  FFMA R35, R226, UR25, R35 ;  /* 0x00000019e2237c23 */ /* 0x000fca0008000023 */
[----:B------:R-:W-:Y:S02]  /*5c20*/  F2FP.SATFINITE.E5M2.F32.PACK_AB_MERGE_C R37, RZ, R35, RZ ;  /* 0x00000023ff25723e */ /* 0x000fe400048060ff */
[----:B------:R-:W-:-:S03]  /*5c30*/  PRMT R35, RZ, 0x7610, R35 ;  /* 0x00007610ff237816 */ /* 0x000fc60000000023 */
[----:B------:R2:W-:Y:S01]  /*5c40*/  @!P5 STG.E.U8 desc[UR22][R24.64], R37 ;  /* 0x000000251800d986 */ /* 0x0005e2000c101116 */
[----:B------:R-:W-:Y:S05]  /*5c50*/  @P4 BRA `(.L_x_44) ;  /* 0x0000000000044947 */ /* 0x000fea0003800000 */
[----:B------:R3:W5:Y:S02]  /*5c60*/  LDG.E.U8 R35, desc[UR22][R28.64+0x1] ;  /* 0x000001161c237981 */ /* 0x000764000c1e1100 */
.L_x_44:
[----:B------:R-:W-:Y:S05]  /*5c70*/  BSYNC B1 ;  /* 0x0000000000017941 */ /* 0x000fea0003800000 */
.L_x_43:
[----:B-----5:R-:W-:Y:S01]  /*5c80*/  LOP3.LUT R35, R35, 0xff, RZ, 0xc0, !PT ;  /* 0x000000ff23237812 */ /* 0x020fe200078ec0ff */
[----:B------:R-:W-:Y:S01]  /*5c90*/  BSSY B1, `(.L_x_45) ;  /* 0x0000013000017945 */ /* 0x000fe20003800000 */
[----:B--2---:R-:W-:Y:S02]  /*5ca0*/  IADD3 R37, P2, R30, 0x8, RZ ;  /* 0x000000081e257810 */ /* 0x004fe40007f5e0ff */
[----:B------:R-:W-:-:S03]  /*5cb0*/  F2FP.F16.E5M2.UNPACK_B R35, R35 ;  /* 0x00000023ff23723e */ /* 0x000fc600020004ff */
[----:B------:R-:W-:Y:S01]  /*5cc0*/  IMAD.X R31, RZ, RZ, R31, P2 ;  /* 0x000000ffff1f7224 */ /* 0x000fe200010e061f */
[----:B------:R-:W-:Y:S01]  /*5cd0*/  ISETP.GE.AND P2, PT, R39, 0x9, PT ;  /* 0x000000092700780c */ /* 0x000fe20003f46270 */
[----:B------:R-:W-:Y:S02]  /*5ce0*/  HADD2.F32 R35, -RZ, R35.H0_H0 ;  /* 0x20000023ff237230 */ /* 0x000fe40000004100 */
[----:B------:R-:W-:Y:S01]  /*5cf0*/  IMAD R36, R31, UR6, RZ ;  /* 0x000000061f247c24 */ /* 0x000fe2000f8e02ff */
[----:B------:R-:W-:Y:S01]  /*5d00*/  ISETP.LT.OR P5, PT, R34, 0x1, !P2 ;  /* 0x000000012200780c */ /* 0x000fe200057a1670 */
[----:B------:R-:W-:-:S04]  /*5d10*/  IMAD.WIDE.U32 R32, R37, UR6, R32 ;  /* 0x0000000625207c25 */ /* 0x000fc8000f8e0020 */
[----:B------:R-:W-:Y:S01]  /*5d20*/  FMUL R30, R35, UR26 ;  /* 0x0000001a231e7c20 */ /* 0x000fe20008400000 */
[----:B------:R-:W-:-:S03]  /*5d30*/  IMAD R37, R37, UR7, R36 ;  /* 0x0000000725257c24 */ /* 0x000fc6000f8e0224 */
[----:B------:R-:W-:Y:S01]  /*5d40*/  FFMA R225, R225, UR25, R30 ;  /* 0x00000019e1e17c23 */ /* 0x000fe2000800001e */
[----:B------:R-:W-:Y:S02]  /*5d50*/  IADD3 R30, P6, R32, UR8, RZ ;  /* 0x00000008201e7c10 */ /* 0x000fe4000ffde0ff */
[----:B------:R-:W-:Y:S02]  /*5d60*/  PRMT R32, RZ, 0x7610, R32 ;  /* 0x00007610ff207816 */ /* 0x000fe40000000020 */
[----:B------:R-:W-:Y:S02]  /*5d70*/  F2FP.SATFINITE.E5M2.F32.PACK_AB_MERGE_C R225, RZ, R225, RZ ;  /* 0x000000e1ffe1723e */ /* 0x000fe400048060ff */
[----:B------:R-:W-:-:S03]  /*5d80*/  IADD3.X R31, R33, UR9, R37, P6, !PT ;  /* 0x00000009211f7c10 */ /* 0x000fc6000b7fe425 */
[----:B------:R2:W-:Y:S01]  /*5d90*/  @!P4 STG.E.U8 desc[UR22][R24.64+0x1], R225 ;  /* 0x000001e11800c986 */ /* 0x0005e2000c101116 */
[----:B------:R-:W-:Y:S05]  /*5da0*/  @P5 BRA `(.L_x_46) ;  /* 0x0000000000045947 */ /* 0x000fea0003800000 */
[----:B------:R4:W5:Y:S02]  /*5db0*/  LDG.E.U8 R32, desc[UR22][R30.64] ;  /* 0x000000161e207981 */ /* 0x000964000c1e1100 */
.L_x_46:
[----:B------:R-:W-:Y:S05]  /*5dc0*/  BSYNC B1 ;  /* 0x0000000000017941 */ /* 0x000fea0003800000 */
.L_x_45:
[----:B-----5:R-:W-:Y:S01]  /*5dd0*/  LOP3.LUT R32, R32, 0xff, RZ, 0xc0, !PT ;  /* 0x000000ff20207812 */ /* 0x020fe200078ec0ff */
[----:B------:R-:W-:Y:S01]  /*5de0*/  BSSY B1, `(.L_x_47) ;  /* 0x000000b000017945 */ /* 0x000fe20003800000 */
[----:B------:R-:W-:Y:S02]  /*5df0*/  ISETP.LT.OR P4, PT, R34, 0x2, !P2 ;  /* 0x000000022200780c */ /* 0x000fe40005781670 */
[----:B------:R-:W-:-:S05]  /*5e00*/  F2FP.F16.E5M2.UNPACK_B R32, R32 ;  /* 0x00000020ff20723e */ /* 0x000fca00020004ff */
[----:B------:R-:W-:-:S05]  /*5e10*/  HADD2.F32 R32, -RZ, R32.H0_H0 ;  /* 0x20000020ff207230 */ /* 0x000fca0000004100 */
[----:B------:R-:W-:Y:S01]  /*5e20*/  FMUL R33, R32, UR26 ;  /* 0x0000001a20217c20 */ /* 0x000fe20008400000 */
[----:B------:R-:W-:-:S03]  /*5e30*/  PRMT R32, RZ, 0x7610, R32 ;  /* 0x00007610ff207816 */ /* 0x000fc60000000020 */
[----:B------:R-:W-:-:S05]  /*5e40*/  FFMA R33, R224, UR25, R33 ;  /* 0x00000019e0217c23 */ /* 0x000fca0008000021 */
[----:B------:R-:W-:-:S05]  /*5e50*/  F2FP.SATFINITE.E5M2.F32.PACK_AB_MERGE_C R33, RZ, R33, RZ ;  /* 0x00000021ff21723e */ /* 0x000fca00048060ff */
[----:B------:R0:W-:Y:S01]  /*5e60*/  @!P5 STG.E.U8 desc[UR22][R26.64], R33 ;  /* 0x000000211a00d986 */ /* 0x0001e2000c101116 */
[----:B------:R-:W-:Y:S05]  /*5e70*/  @P4 BRA `(.L_x_48) ;  /* 0x0000000000044947 */ /* 0x000fea0003800000 */
[----:B------:R0:W5:Y:S02]  /*5e80*/  LDG.E.U8 R32, desc[UR22][R30.64+0x1] ;  /* 0x000001161e207981 */ /* 0x000164000c1e1100 */
.L_x_48:
[----:B------:R-:W-:Y:S05]  /*5e90*/  BSYNC B1 ;  /* 0x0000000000017941 */ /* 0x000fea0003800000 */
.L_x_47:
[----:B-----5:R-:W-:Y:S01]  /*5ea0*/  LOP3.LUT R32, R32, 0xff, RZ, 0xc0, !PT ;  /* 0x000000ff20207812 */ /* 0x020fe200078ec0ff */
[----:B------:R-:W-:Y:S01]  /*5eb0*/  BSSY B1, `(.L_x_49) ;  /* 0x000000b000017945 */ /* 0x000fe20003800000 */
[----:B------:R-:W-:Y:S02]  /*5ec0*/  ISETP.LT.OR P5, PT, R34, 0x9, !P1 ;  /* 0x000000092200780c */ /* 0x000fe40004fa1670 */
[----:B------:R-:W-:-:S05]  /*5ed0*/  F2FP.F16.E5M2.UNPACK_B R32, R32 ;  /* 0x00000020ff20723e */ /* 0x000fca00020004ff */
[----:B------:R-:W-:-:S05]  /*5ee0*/  HADD2.F32 R32, -RZ, R32.H0_H0 ;  /* 0x20000020ff207230 */ /* 0x000fca0000004100 */
[----:B------:R-:W-:-:S04]  /*5ef0*/  FMUL R32, R32, UR26 ;  /* 0x0000001a20207c20 */ /* 0x000fc80008400000 */
[----:B------:R-:W-:-:S05]  /*5f00*/  FFMA R32, R223, UR25, R32 ;  /* 0x00000019df207c23 */ /* 0x000fca0008000020 */
[----:B0-----:R-:W-:Y:S02]  /*5f10*/  F2FP.SATFINITE.E5M2.F32.PACK_AB_MERGE_C R33, RZ, R32, RZ ;  /* 0x00000020ff21723e */ /* 0x001fe400048060ff */
[----:B------:R-:W-:-:S03]  /*5f20*/  PRMT R32, RZ, 0x7610, R32 ;  /* 0x00007610ff207816 */ /* 0x000fc60000000020 */
[----:B------:R0:W-:Y:S01]  /*5f30*/  @!P4 STG.E.U8 desc[UR22][R26.64+0x1], R33 ;  /* 0x000001211a00c986 */ /* 0x0001e2000c101116 */
[----:B------:R-:W-:Y:S05]  /*5f40*/  @P5 BRA `(.L_x_50) ;  /* 0x0000000000045947 */ /* 0x000fea0003800000 */
[----:B------:R0:W5:Y:S02]  /*5f50*/  LDG.E.U8 R32, desc[UR22][R28.64+0x8] ;  /* 0x000008161c207981 */ /* 0x000164000c1e1100 */
.L_x_50:
[----:B------:R-:W-:Y:S05]  /*5f60*/  BSYNC B1 ;  /* 0x0000000000017941 */ /* 0x000fea0003800000 */
.L_x_49:
[----:B-----5:R-:W-:Y:S01]  /*5f70*/  LOP3.LUT R32, R32, 0xff, RZ, 0xc0, !PT ;  /* 0x000000ff20207812 */ /* 0x020fe200078ec0ff */
[----:B------:R-:W-:Y:S01]  /*5f80*/  BSSY B1, `(.L_x_51) ;  /* 0x000000b000017945 */ /* 0x000fe20003800000 */
[----:B------:R-:W-:Y:S02]  /*5f90*/  ISETP.LT.OR P4, PT, R34, 0xa, !P1 ;  /* 0x0000000a2200780c */ /* 0x000fe40004f81670 */
[----:B------:R-:W-:-:S05]  /*5fa0*/  F2FP.F16.E5M2.UNPACK_B R32, R32 ;  /* 0x00000020ff20723e */ /* 0x000fca00020004ff */
[----:B------:R-:W-:-:S05]  /*5fb0*/  HADD2.F32 R32, -RZ, R32.H0_H0 ;  /* 0x20000020ff207230 */ /* 0x000fca0000004100 */
[----:B0-----:R-:W-:Y:S01]  /*5fc0*/  FMUL R33, R32, UR26 ;  /* 0x0000001a20217c20 */ /* 0x001fe20008400000 */
[----:B------:R-:W-:-:S03]  /*5fd0*/  PRMT R32, RZ, 0x7610, R32 ;  /* 0x00007610ff207816 */ /* 0x000fc60000000020 */
[----:B------:R-:W-:-:S05]  /*5fe0*/  FFMA R33, R222, UR25, R33 ;  /* 0x00000019de217c23 */ /* 0x000fca0008000021 */
[----:B------:R-:W-:-:S05]  /*5ff0*/  F2FP.SATFINITE.E5M2.F32.PACK_AB_MERGE_C R33, RZ, R33, RZ ;  /* 0x00000021ff21723e */ /* 0x000fca00048060ff */
[----:B------:R0:W-:Y:S01]  /*6000*/  @!P5 STG.E.U8 desc[UR22][R24.64+0x8], R33 ;  /* 0x000008211800d986 */ /* 0x0001e2000c101116 */
[----:B------:R-:W-:Y:S05]  /*6010*/  @P4 BRA `(.L_x_52) ;  /* 0x0000000000044947 */ /* 0x000fea0003800000 */
[----:B------:R0:W5:Y:S02]  /*6020*/  LDG.E.U8 R32, desc[UR22][R28.64+0x9] ;  /* 0x000009161c207981 */ /* 0x000164000c1e1100 */
.L_x_52:
[----:B------:R-:W-:Y:S05]  /*6030*/  BSYNC B1 ;  /* 0x0000000000017941 */ /* 0x000fea0003800000 */
.L_x_51:
        /* <DEDUP_REMOVED lines=12> */
.L_x_54:
[----:B------:R-:W-:Y:S05]  /*6100*/  BSYNC B1 ;  /* 0x0000000000017941 */ /* 0x000fea0003800000 */
.L_x_53:
        /* <DEDUP_REMOVED lines=12> */
.L_x_56:
[----:B------:R-:W-:Y:S05]  /*61d0*/  BSYNC B1 ;  /* 0x0000000000017941 */ /* 0x000fea0003800000 */
.L_x_55:
        /* <DEDUP_REMOVED lines=12> */
.L_x_58:
[----:B------:R-:W-:Y:S05]  /*62a0*/  BSYNC B1 ;  /* 0x0000000000017941 */ /* 0x000fea0003800000 */
.L_x_57:
        /* <DEDUP_REMOVED lines=12> */
.L_x_60:
[----:B------:R-:W-:Y:S05]  /*6370*/  BSYNC B1 ;  /* 0x0000000000017941 */ /* 0x000fea0003800000 */
.L_x_59:
        /* <DEDUP_REMOVED lines=12> */
.L_x_62:
[----:B------:R-:W-:Y:S05]  /*6440*/  BSYNC B1 ;  /* 0x0000000000017941 */ /* 0x000fea0003800000 */
.L_x_61:
        /* <DEDUP_REMOVED lines=12> */
.L_x_64:
[----:B------:R-:W-:Y:S05]  /*6510*/  BSYNC B1 ;  /* 0x0000000000017941 */ /* 0x000fea0003800000 */
.L_x_63:
        /* <DEDUP_REMOVED lines=12> */
.L_x_66:
[----:B------:R-:W-:Y:S05]  /*65e0*/  BSYNC B1 ;  /* 0x0000000000017941 */ /* 0x000fea0003800000 */
.L_x_65:
        /* <DEDUP_REMOVED lines=12> */
.L_x_68:
[----:B------:R-:W-:Y:S05]  /*66b0*/  BSYNC B1 ;  /* 0x0000000000017941 */ /* 0x000fea0003800000 */
.L_x_67:
        /* <DEDUP_REMOVED lines=12> */
.L_x_70:
[----:B------:R-:W-:Y:S05]  /*6780*/  BSYNC B1 ;  /* 0x0000000000017941 */ /* 0x000fea0003800000 */
.L_x_69:
        /* <DEDUP_REMOVED lines=12> */
.L_x_72:
[----:B------:R-:W-:Y:S05]  /*6850*/  BSYNC B1 ;  /* 0x0000000000017941 */ /* 0x000fea0003800000 */
.L_x_71:
        /* <DEDUP_REMOVED lines=12> */
.L_x_74:
[----:B------:R-:W-:Y:S05]  /*6920*/  BSYNC B1 ;  /* 0x0000000000017941 */ /* 0x000fea0003800000 */
.L_x_73:
        /* <DEDUP_REMOVED lines=12> */
.L_x_76:
[----:B------:R-:W-:Y:S05]  /*69f0*/  BSYNC B1 ;  /* 0x0000000000017941 */ /* 0x000fea0003800000 */
.L_x_75:
        /* <DEDUP_REMOVED lines=12> */
.L_x_78:
[----:B------:R-:W-:Y:S05]  /*6ac0*/  BSYNC B1 ;  /* 0x0000000000017941 */ /* 0x000fea0003800000 */
.L_x_77:
        /* <DEDUP_REMOVED lines=12> */
.L_x_80:
[----:B------:R-:W-:Y:S05]  /*6b90*/  BSYNC B1 ;  /* 0x0000000000017941 */ /* 0x000fea0003800000 */
.L_x_79:
        /* <DEDUP_REMOVED lines=12> */
.L_x_82:
[----:B------:R-:W-:Y:S05]  /*6c60*/  BSYNC B1 ;  /* 0x0000000000017941 */ /* 0x000fea0003800000 */
.L_x_81:
        /* <DEDUP_REMOVED lines=12> */
.L_x_84:
[----:B------:R-:W-:Y:S05]  /*6d30*/  BSYNC B1 ;  /* 0x0000000000017941 */ /* 0x000fea0003800000 */
.L_x_83:
        /* <DEDUP_REMOVED lines=12> */
.L_x_86:
[----:B------:R-:W-:Y:S05]  /*6e00*/  BSYNC B1 ;  /* 0x0000000000017941 */ /* 0x000fea0003800000 */
.L_x_85:
        /* <DEDUP_REMOVED lines=12> */
.L_x_88:
[----:B------:R-:W-:Y:S05]  /*6ed0*/  BSYNC B1 ;  /* 0x0000000000017941 */ /* 0x000fea0003800000 */
.L_x_87:
        /* <DEDUP_REMOVED lines=12> */
.L_x_90:
[----:B------:R-:W-:Y:S05]  /*6fa0*/  BSYNC B1 ;  /* 0x0000000000017941 */ /* 0x000fea0003800000 */
.L_x_89:
        /* <DEDUP_REMOVED lines=12> */
.L_x_92:
[----:B------:R-:W-:Y:S05]  /*7070*/  BSYNC B1 ;  /* 0x0000000000017941 */ /* 0x000fea0003800000 */
.L_x_91:
        /* <DEDUP_REMOVED lines=12> */
.L_x_94:
[----:B------:R-:W-:Y:S05]  /*7140*/  BSYNC B1 ;  /* 0x0000000000017941 */ /* 0x000fea0003800000 */
.L_x_93:
        /* <DEDUP_REMOVED lines=12> */
.L_x_96:
[----:B------:R-:W-:Y:S05]  /*7210*/  BSYNC B1 ;  /* 0x0000000000017941 */ /* 0x000fea0003800000 */
.L_x_95:
        /* <DEDUP_REMOVED lines=12> */
.L_x_98:
[----:B------:R-:W-:Y:S05]  /*72e0*/  BSYNC B1 ;  /* 0x0000000000017941 */ /* 0x000fea0003800000 */
.L_x_97:
        /* <DEDUP_REMOVED lines=12> */
.L_x_100:
[----:B------:R-:W-:Y:S05]  /*73b0*/  BSYNC B1 ;  /* 0x0000000000017941 */ /* 0x000fea0003800000 */
.L_x_99:
        /* <DEDUP_REMOVED lines=12> */
.L_x_102:
[----:B------:R-:W-:Y:S05]  /*7480*/  BSYNC B1 ;  /* 0x0000000000017941 */ /* 0x000fea0003800000 */
.L_x_101:
        /* <DEDUP_REMOVED lines=12> */
.L_x_104:
[----:B------:R-:W-:Y:S05]  /*7550*/  BSYNC B1 ;  /* 0x0000000000017941 */ /* 0x000fea0003800000 */
.L_x_103:
        /* <DEDUP_REMOVED lines=12> */
.L_x_106:
[----:B------:R-:W-:Y:S05]  /*7620*/  BSYNC B1 ;  /* 0x0000000000017941 */ /* 0x000fea0003800000 */
.L_x_105:
        /* <DEDUP_REMOVED lines=12> */
.L_x_108:
[----:B------:R-:W-:Y:S05]  /*76f0*/  BSYNC B1 ;  /* 0x0000000000017941 */ /* 0x000fea0003800000 */
.L_x_107:
        /* <DEDUP_REMOVED lines=12> */
.L_x_110:
[----:B------:R-:W-:Y:S05]  /*77c0*/  BSYNC B1 ;  /* 0x0000000000017941 */ /* 0x000fea0003800000 */
.L_x_109:
        /* <DEDUP_REMOVED lines=12> */
.L_x_112:
[----:B------:R-:W-:Y:S05]  /*7890*/  BSYNC B1 ;  /* 0x0000000000017941 */ /* 0x000fea0003800000 */
.L_x_111:
        /* <DEDUP_REMOVED lines=12> */
.L_x_114:
[----:B------:R-:W-:Y:S05]  /*7960*/  BSYNC B1 ;  /* 0x0000000000017941 */ /* 0x000fea0003800000 */
.L_x_113:
        /* <DEDUP_REMOVED lines=12> */
.L_x_116:
[----:B------:R-:W-:Y:S05]  /*7a30*/  BSYNC B1 ;  /* 0x0000000000017941 */ /* 0x000fea0003800000 */
.L_x_115:
        /* <DEDUP_REMOVED lines=12> */
.L_x_118:
[----:B------:R-:W-:Y:S05]  /*7b00*/  BSYNC B1 ;  /* 0x0000000000017941 */ /* 0x000fea0003800000 */
.L_x_117:
        /* <DEDUP_REMOVED lines=12> */
.L_x_120:
[----:B------:R-:W-:Y:S05]  /*7bd0*/  BSYNC B1 ;  /* 0x0000000000017941 */ /* 0x000fea0003800000 */
.L_x_119:
        /* <DEDUP_REMOVED lines=12> */
.L_x_122:
[----:B------:R-:W-:Y:S05]  /*7ca0*/  BSYNC B1 ;  /* 0x0000000000017941 */ /* 0x000fea0003800000 */
.L_x_121:
        /* <DEDUP_REMOVED lines=12> */
.L_x_124:
[----:B------:R-:W-:Y:S05]  /*7d70*/  BSYNC B1 ;  /* 0x0000000000017941 */ /* 0x000fea0003800000 */
.L_x_123:
        /* <DEDUP_REMOVED lines=12> */
.L_x_126:
[----:B------:R-:W-:Y:S05]  /*7e40*/  BSYNC B1 ;  /* 0x0000000000017941 */ /* 0x000fea0003800000 */
.L_x_125:
        /* <DEDUP_REMOVED lines=12> */
.L_x_128:
[----:B------:R-:W-:Y:S05]  /*7f10*/  BSYNC B1 ;  /* 0x0000000000017941 */ /* 0x000fea0003800000 */
.L_x_127:
        /* <DEDUP_REMOVED lines=12> */
.L_x_130:
[----:B------:R-:W-:Y:S05]  /*7fe0*/  BSYNC B1 ;  /* 0x0000000000017941 */ /* 0x000fea0003800000 */
.L_x_129:
        /* <DEDUP_REMOVED lines=12> */
.L_x_132:
[----:B------:R-:W-:Y:S05]  /*80b0*/  BSYNC B1 ;  /* 0x0000000000017941 */ /* 0x000fea0003800000 */
.L_x_131:
        /* <DEDUP_REMOVED lines=12> */
.L_x_134:
[----:B------:R-:W-:Y:S05]  /*8180*/  BSYNC B1 ;  /* 0x0000000000017941 */ /* 0x000fea0003800000 */
.L_x_133:
        /* <DEDUP_REMOVED lines=12> */
.L_x_136:
[----:B------:R-:W-:Y:S05]  /*8250*/  BSYNC B1 ;  /* 0x0000000000017941 */ /* 0x000fea0003800000 */
.L_x_135:
        /* <DEDUP_REMOVED lines=12> */
.L_x_138:
[----:B------:R-:W-:Y:S05]  /*8320*/  BSYNC B1 ;  /* 0x0000000000017941 */ /* 0x000fea0003800000 */
.L_x_137:
        /* <DEDUP_REMOVED lines=12> */
.L_x_140:
[----:B------:R-:W-:Y:S05]  /*83f0*/  BSYNC B1 ;  /* 0x0000000000017941 */ /* 0x000fea0003800000 */
.L_x_139:
        /* <DEDUP_REMOVED lines=12> */
.L_x_142:
[----:B------:R-:W-:Y:S05]  /*84c0*/  BSYNC B1 ;  /* 0x0000000000017941 */ /* 0x000fea0003800000 */
.L_x_141:
        /* <DEDUP_REMOVED lines=12> */
.L_x_144:
[----:B------:R-:W-:Y:S05]  /*8590*/  BSYNC B1 ;  /* 0x0000000000017941 */ /* 0x000fea0003800000 */
.L_x_143:
        /* <DEDUP_REMOVED lines=12> */
.L_x_146:
[----:B------:R-:W-:Y:S05]  /*8660*/  BSYNC B1 ;  /* 0x0000000000017941 */ /* 0x000fea0003800000 */
.L_x_145:
        /* <DEDUP_REMOVED lines=12> */
.L_x_148:
[----:B------:R-:W-:Y:S05]  /*8730*/  BSYNC B1 ;  /* 0x0000000000017941 */ /* 0x000fea0003800000 */
.L_x_147:
        /* <DEDUP_REMOVED lines=12> */
.L_x_150:
[----:B------:R-:W-:Y:S05]  /*8800*/  BSYNC B1 ;  /* 0x0000000000017941 */ /* 0x000fea0003800000 */
.L_x_149:
        /* <DEDUP_REMOVED lines=12> */
.L_x_152:
[----:B------:R-:W-:Y:S05]  /*88d0*/  BSYNC B1 ;  /* 0x0000000000017941 */ /* 0x000fea0003800000 */
.L_x_151:
        /* <DEDUP_REMOVED lines=12> */
.L_x_154:
[----:B------:R-:W-:Y:S05]  /*89a0*/  BSYNC B1 ;  /* 0x0000000000017941 */ /* 0x000fea0003800000 */
.L_x_153:
        /* <DEDUP_REMOVED lines=12> */
.L_x_156:
[----:B------:R-:W-:Y:S05]  /*8a70*/  BSYNC B1 ;  /* 0x0000000000017941 */ /* 0x000fea0003800000 */
.L_x_155:
        /* <DEDUP_REMOVED lines=12> */
.L_x_158:
[----:B------:R-:W-:Y:S05]  /*8b40*/  BSYNC B1 ;  /* 0x0000000000017941 */ /* 0x000fea0003800000 */
.L_x_157:
        /* <DEDUP_REMOVED lines=12> */
.L_x_160:
[----:B------:R-:W-:Y:S05]  /*8c10*/  BSYNC B1 ;  /* 0x0000000000017941 */ /* 0x000fea0003800000 */
.L_x_159:
        /* <DEDUP_REMOVED lines=12> */
.L_x_162:
[----:B------:R-:W-:Y:S05]  /*8ce0*/  BSYNC B1 ;  /* 0x0000000000017941 */ /* 0x000fea0003800000 */
.L_x_161:
        /* <DEDUP_REMOVED lines=12> */
.L_x_164:
[----:B------:R-:W-:Y:S05]  /*8db0*/  BSYNC B1 ;  /* 0x0000000000017941 */ /* 0x000fea0003800000 */
.L_x_163:
        /* <DEDUP_REMOVED lines=12> */
.L_x_166:
[----:B------:R-:W-:Y:S05]  /*8e80*/  BSYNC B1 ;  /* 0x0000000000017941 */ /* 0x000fea0003800000 */
.L_x_165:
        /* <DEDUP_REMOVED lines=12> */
.L_x_168:
[----:B------:R-:W-:Y:S05]  /*8f50*/  BSYNC B1 ;  /* 0x0000000000017941 */ /* 0x000fea0003800000 */
.L_x_167:
        /* <DEDUP_REMOVED lines=12> */
.L_x_170:
[----:B------:R-:W-:Y:S05]  /*9020*/  BSYNC B1 ;  /* 0x0000000000017941 */ /* 0x000fea0003800000 */
.L_x_169:
        /* <DEDUP_REMOVED lines=12> */
.L_x_172:
[----:B------:R-:W-:Y:S05]  /*90f0*/  BSYNC B1 ;  /* 0x0000000000017941 */ /* 0x000fea0003800000 */
.L_x_171:
        /* <DEDUP_REMOVED lines=12> */
.L_x_174:
[----:B------:R-:W-:Y:S05]  /*91c0*/  BSYNC B1 ;  /* 0x0000000000017941 */ /* 0x000fea0003800000 */
.L_x_173:
        /* <DEDUP_REMOVED lines=12> */
.L_x_176:
[----:B------:R-:W-:Y:S05]  /*9290*/  BSYNC B1 ;  /* 0x0000000000017941 */ /* 0x000fea0003800000 */
.L_x_175:
        /* <DEDUP_REMOVED lines=12> */
.L_x_178:
[----:B------:R-:W-:Y:S05]  /*9360*/  BSYNC B1 ;  /* 0x0000000000017941 */ /* 0x000fea0003800000 */
.L_x_177:
        /* <DEDUP_REMOVED lines=12> */
.L_x_180:
[----:B------:R-:W-:Y:S05]  /*9430*/  BSYNC B1 ;  /* 0x0000000000017941 */ /* 0x000fea0003800000 */
.L_x_179:
        /* <DEDUP_REMOVED lines=12> */
.L_x_182:
[----:B------:R-:W-:Y:S05]  /*9500*/  BSYNC B1 ;  /* 0x0000000000017941 */ /* 0x000fea0003800000 */
.L_x_181:
        /* <DEDUP_REMOVED lines=12> */
.L_x_184:
[----:B------:R-:W-:Y:S05]  /*95d0*/  BSYNC B1 ;  /* 0x0000000000017941 */ /* 0x000fea0003800000 */
.L_x_183:
        /* <DEDUP_REMOVED lines=12> */
.L_x_186:
[----:B------:R-:W-:Y:S05]  /*96a0*/  BSYNC B1 ;  /* 0x0000000000017941 */ /* 0x000fea0003800000 */
.L_x_185:
        /* <DEDUP_REMOVED lines=12> */
.L_x_188:
[----:B------:R-:W-:Y:S05]  /*9770*/  BSYNC B1 ;  /* 0x0000000000017941 */ /* 0x000fea0003800000 */
.L_x_187:
        /* <DEDUP_REMOVED lines=12> */
.L_x_190:
[----:B------:R-:W-:Y:S05]  /*9840*/  BSYNC B1 ;  /* 0x0000000000017941 */ /* 0x000fea0003800000 */
.L_x_189:
        /* <DEDUP_REMOVED lines=12> */
.L_x_192:
[----:B------:R-:W-:Y:S05]  /*9910*/  BSYNC B1 ;  /* 0x0000000000017941 */ /* 0x000fea0003800000 */
.L_x_191:
[----:B-----5:R-:W-:Y:S01]  /*9920*/  LOP3.LUT R32, R32, 0xff, RZ, 0xc0, !PT ;  /* 0x000000ff20207812 */ /* 0x020fe200078ec0ff */
[----:B------:R-:W-:Y:S01]  /*9930*/  BSSY B1, `(.L_x_193) ;  /* 0x000000b000017945 */ /* 0x000fe20003800000 */
[----:B------:R-:W-:Y:S02]  /*9940*/  ISETP.LT.OR P5, PT, R34, 0x99, !P1 ;  /* 0x000000992200780c */ /* 0x000fe40004fa1670 */
[----:B------:R-:W-:-:S05]  /*9950*/  F2FP.F16.E5M2.UNPACK_B R32, R32 ;  /* 0x00000020ff20723e */ /* 0x000fca00020004ff */
[----:B------:R-:W-:-:S05]  /*9960*/  HADD2.F32 R32, -RZ, R32.H0_H0 ;  /* 0x20000020ff207230 */ /* 0x000fca0000004100 */
[----:B------:R-:W-:-:S04]  /*9970*/  FMUL R32, R32, UR26 ;  /* 0x0000001a20207c20 */ /* 0x000fc80008400000 */
[----:B------:R-:W-:Y:S01]  /*9980*/  FFMA R32, R23, UR25, R32 ;  /* 0x0000001917207c23 */ /* 0x000fe20008000020 */
[----:B------:R-:W-:-:S04]  /*9990*/  PRMT R23, RZ, 0x7610, R23 ;  /* 0x00007610ff177816 */ /* 0x000fc80000000017 */
[----:B0-----:R-:W-:-:S05]  /*99a0*/  F2FP.SATFINITE.E5M2.F32.PACK_AB_MERGE_C R33, RZ, R32, RZ ;  /* 0x00000020ff21723e */ /* 0x001fca00048060ff */
[----:B------:R0:W-:Y:S01]  /*99b0*/  @!P4 STG.E.U8 desc[UR22][R26.64+0x91], R33 ;  /* 0x000091211a00c986 */ /* 0x0001e2000c101116 */
[----:B------:R-:W-:Y:S05]  /*99c0*/  @P5 BRA `(.L_x_194) ;  /* 0x0000000000045947 */ /* 0x000fea0003800000 */
[----:B------:R0:W5:Y:S02]  /*99d0*/  LDG.E.U8 R23, desc[UR22][R28.64+0x98] ;  /* 0x000098161c177981 */ /* 0x000164000c1e1100 */
.L_x_194:
[----:B------:R-:W-:Y:S05]  /*99e0*/  BSYNC B1 ;  /* 0x0000000000017941 */ /* 0x000fea0003800000 */
.L_x_193:
        /* <DEDUP_REMOVED lines=8> */
[----:B------:R-:W-:-:S05]  /*9a70*/  F2FP.SATFINITE.E5M2.F32.PACK_AB_MERGE_C R23, RZ, R23, RZ ;  /* 0x00000017ff17723e */ /* 0x000fca00048060ff */
[----:B------:R0:W-:Y:S01]  /*9a80*/  @!P5 STG.E.U8 desc[UR22][R24.64+0x98], R23 ;  /* 0x000098171800d986 */ /* 0x0001e2000c101116 */
[----:B------:R-:W-:Y:S05]  /*9a90*/  @P4 BRA `(.L_x_196) ;  /* 0x0000000000044947 */ /* 0x000fea0003800000 */
[----:B------:R0:W5:Y:S02]  /*9aa0*/  LDG.E.U8 R22, desc[UR22][R28.64+0x99] ;  /* 0x000099161c167981 */ /* 0x000164000c1e1100 */
.L_x_196:
[----:B------:R-:W-:Y:S05]  /*9ab0*/  BSYNC B1 ;  /* 0x0000000000017941 */ /* 0x000fea0003800000 */
.L_x_195:
        /* <DEDUP_REMOVED lines=12> */
.L_x_198:
[----:B------:R-:W-:Y:S05]  /*9b80*/  BSYNC B1 ;  /* 0x0000000000017941 */ /* 0x000fea0003800000 */
.L_x_197:
        /* <DEDUP_REMOVED lines=12> */
.L_x_200:
[----:B------:R-:W-:Y:S05]  /*9c50*/  BSYNC B1 ;  /* 0x0000000000017941 */ /* 0x000fea0003800000 */
.L_x_199:
        /* <DEDUP_REMOVED lines=12> */
.L_x_202:
[----:B------:R-:W-:Y:S05]  /*9d20*/  BSYNC B1 ;  /* 0x0000000000017941 */ /* 0x000fea0003800000 */
.L_x_201:
        /* <DEDUP_REMOVED lines=12> */
.L_x_204:
[----:B------:R-:W-:Y:S05]  /*9df0*/  BSYNC B1 ;  /* 0x0000000000017941 */ /* 0x000fea0003800000 */
.L_x_203:
        /* <DEDUP_REMOVED lines=12> */
.L_x_206:
[----:B------:R-:W-:Y:S05]  /*9ec0*/  BSYNC B1 ;  /* 0x0000000000017941 */ /* 0x000fea0003800000 */
.L_x_205:
        /* <DEDUP_REMOVED lines=12> */
.L_x_208:
[----:B------:R-:W-:Y:S05]  /*9f90*/  BSYNC B1 ;  /* 0x0000000000017941 */ /* 0x000fea0003800000 */
.L_x_207:
        /* <DEDUP_REMOVED lines=12> */
.L_x_210:
[----:B------:R-:W-:Y:S05]  /*a060*/  BSYNC B1 ;  /* 0x0000000000017941 */ /* 0x000fea0003800000 */
.L_x_209:
        /* <DEDUP_REMOVED lines=12> */
.L_x_212:
[----:B------:R-:W-:Y:S05]  /*a130*/  BSYNC B1 ;  /* 0x0000000000017941 */ /* 0x000fea0003800000 */
.L_x_211:
        /* <DEDUP_REMOVED lines=12> */
.L_x_214:
[----:B------:R-:W-:Y:S05]  /*a200*/  BSYNC B1 ;  /* 0x0000000000017941 */ /* 0x000fea0003800000 */
.L_x_213:
        /* <DEDUP_REMOVED lines=12> */
.L_x_216:
[----:B------:R-:W-:Y:S05]  /*a2d0*/  BSYNC B1 ;  /* 0x0000000000017941 */ /* 0x000fea0003800000 */
.L_x_215:
        /* <DEDUP_REMOVED lines=12> */
.L_x_218:
[----:B------:R-:W-:Y:S05]  /*a3a0*/  BSYNC B1 ;  /* 0x0000000000017941 */ /* 0x000fea0003800000 */
.L_x_217:
        /* <DEDUP_REMOVED lines=12> */
.L_x_220:
[----:B------:R-:W-:Y:S05]  /*a470*/  BSYNC B1 ;  /* 0x0000000000017941 */ /* 0x000fea0003800000 */
.L_x_219:
        /* <DEDUP_REMOVED lines=12> */
.L_x_222:
[----:B------:R-:W-:Y:S05]  /*a540*/  BSYNC B1 ;  /* 0x0000000000017941 */ /* 0x000fea0003800000 */
.L_x_221:
        /* <DEDUP_REMOVED lines=12> */
.L_x_224:
[----:B------:R-:W-:Y:S05]  /*a610*/  BSYNC B1 ;  /* 0x0000000000017941 */ /* 0x000fea0003800000 */
.L_x_223:
        /* <DEDUP_REMOVED lines=12> */
.L_x_226:
[----:B------:R-:W-:Y:S05]  /*a6e0*/  BSYNC B1 ;  /* 0x0000000000017941 */ /* 0x000fea0003800000 */
.L_x_225:
        /* <DEDUP_REMOVED lines=12> */
.L_x_228:
[----:B------:R-:W-:Y:S05]  /*a7b0*/  BSYNC B1 ;  /* 0x0000000000017941 */ /* 0x000fea0003800000 */
.L_x_227:
        /* <DEDUP_REMOVED lines=12> */
.L_x_230:
[----:B------:R-:W-:Y:S05]  /*a880*/  BSYNC B1 ;  /* 0x0000000000017941 */ /* 0x000fea0003800000 */
.L_x_229:
        /* <DEDUP_REMOVED lines=12> */
.L_x_232:
[----:B------:R-:W-:Y:S05]  /*a950*/  BSYNC B1 ;  /* 0x0000000000017941 */ /* 0x000fea0003800000 */
.L_x_231:
        /* <DEDUP_REMOVED lines=12> */
.L_x_234:
[----:B------:R-:W-:Y:S05]  /*aa20*/  BSYNC B1 ;  /* 0x0000000000017941 */ /* 0x000fea0003800000 */
.L_x_233:
        /* <DEDUP_REMOVED lines=12> */
.L_x_236:
[----:B------:R-:W-:Y:S05]  /*aaf0*/  BSYNC B1 ;  /* 0x0000000000017941 */ /* 0x000fea0003800000 */
.L_x_235:
[----:B-----5:R-:W-:Y:S01]  /*ab00*/  LOP3.LUT R2, R2, 0xff, RZ, 0xc0, !PT ;  /* 0x000000ff02027812 */ /* 0x020fe200078ec0ff */
[----:B------:R-:W-:Y:S01]  /*ab10*/  BSSY B1, `(.L_x_237) ;  /* 0x000000b000017945 */ /* 0x000fe20003800000 */
[----:B------:R-:W-:Y:S02]  /*ab20*/  ISETP.LT.OR P5, PT, R34, 0xc1, !P2 ;  /* 0x000000c12200780c */ /* 0x000fe400057a1670 */
[----:B------:R-:W-:-:S05]  /*ab30*/  F2FP.F16.E5M2.UNPACK_B R2, R2 ;  /* 0x00000002ff02723e */ /* 0x000fca00020004ff */
[----:B------:R-:W-:-:S05]  /*ab40*/  HADD2.F32 R2, -RZ, R2.H0_H0 ;  /* 0x20000002ff027230 */ /* 0x000fca0000004100 */
[----:B0-----:R-:W-:-:S04]  /*ab50*/  FMUL R3, R2, UR26 ;  /* 0x0000001a02037c20 */ /* 0x001fc80008400000 */
[----:B------:R-:W-:Y:S01]  /*ab60*/  FFMA R3, R0, UR25, R3 ;  /* 0x0000001900037c23 */ /* 0x000fe20008000003 */
[----:B------:R-:W-:-:S04]  /*ab70*/  PRMT R0, RZ, 0x7610, R0 ;  /* 0x00007610ff007816 */ /* 0x000fc80000000000 */
[----:B------:R-:W-:-:S05]  /*ab80*/  F2FP.SATFINITE.E5M2.F32.PACK_AB_MERGE_C R3, RZ, R3, RZ ;  /* 0x00000003ff03723e */ /* 0x000fca00048060ff */
[----:B------:R0:W-:Y:S01]  /*ab90*/  @!P4 STG.E.U8 desc[UR22][R24.64+0xc1], R3 ;  /* 0x0000c1031800c986 */ /* 0x0001e2000c101116 */
[----:B------:R-:W-:Y:S05]  /*aba0*/  @P5 BRA `(.L_x_238) ;  /* 0x0000000000045947 */ /* 0x000fea0003800000 */
[----:B------:R0:W5:Y:S02]  /*abb0*/  LDG.E.U8 R0, desc[UR22][R30.64+0xc0] ;  /* 0x0000c0161e007981 */ /* 0x000164000c1e1100 */
.L_x_238:
[----:B------:R-:W-:Y:S05]  /*abc0*/  BSYNC B1 ;  /* 0x0000000000017941 */ /* 0x000fea0003800000 */
.L_x_237:
[----:B------:R-:W2:Y:S01]  /*abd0*/  LDL.LU R2, [R1] ;  /* 0x0000000001027983 */ /* 0x000ea20000300800 */
[----:B-----5:R-:W-:Y:S01]  /*abe0*/  LOP3.LUT R0, R0, 0xff, RZ, 0xc0, !PT ;  /* 0x000000ff00007812 */ /* 0x020fe200078ec0ff */
[----:B------:R-:W-:Y:S01]  /*abf0*/  BSSY B1, `(.L_x_239) ;  /* 0x000000b000017945 */ /* 0x000fe20003800000 */
[----:B------:R-:W-:Y:S02]  /*ac00*/  ISETP.LT.OR P4, PT, R34, 0xc2, !P2 ;  /* 0x000000c22200780c */ /* 0x000fe40005781670 */
[----:B------:R-:W-:-:S05]  /*ac10*/  F2FP.F16.E5M2.UNPACK_B R0, R0 ;  /* 0x00000000ff00723e */ /* 0x000fca00020004ff */
[----:B------:R-:W-:-:S05]  /*ac20*/  HADD2.F32 R0, -RZ, R0.H0_H0 ;  /* 0x20000000ff007230 */ /* 0x000fca0000004100 */
[----:B------:R-:W-:-:S04]  /*ac30*/  FMUL R0, R0, UR26 ;  /* 0x0000001a00007c20 */ /* 0x000fc80008400000 */
[----:B--2---:R-:W-:-:S05]  /*ac40*/  FFMA R0, R2, UR25, R0 ;  /* 0x0000001902007c23 */ /* 0x004fca0008000000 */
[----:B0-----:R-:W-:Y:S02]  /*ac50*/  F2FP.SATFINITE.E5M2.F32.PACK_AB_MERGE_C R3, RZ, R0, RZ ;  /* 0x00000000ff03723e */ /* 0x001fe400048060ff */
[----:B------:R-:W-:-:S03]  /*ac60*/  PRMT R0, RZ, 0x7610, R0 ;  /* 0x00007610ff007816 */ /* 0x000fc60000000000 */
[----:B------:R0:W-:Y:S01]  /*ac70*/  @!P5 STG.E.U8 desc[UR22][R26.64+0xc0], R3 ;  /* 0x0000c0031a00d986 */ /* 0x0001e2000c101116 */
[----:B------:R-:W-:Y:S05]  /*ac80*/  @P4 BRA `(.L_x_240) ;  /* 0x0000000000044947 */ /* 0x000fea0003800000 */
[----:B------:R2:W5:Y:S02]  /*ac90*/  LDG.E.U8 R0, desc[UR22][R30.64+0xc1] ;  /* 0x0000c1161e007981 */ /* 0x000564000c1e1100 */
.L_x_240:
[----:B------:R-:W-:Y:S05]  /*aca0*/  BSYNC B1 ;  /* 0x0000000000017941 */ /* 0x000fea0003800000 */
.L_x_239:
[----:B------:R-:W3:Y:S01]  /*acb0*/  LDL.LU R2, [R1+0x4] ;  /* 0x0000040001027983 */ /* 0x000ee20000300800 */
[----:B-----5:R-:W-:Y:S01]  /*acc0*/  LOP3.LUT R0, R0, 0xff, RZ, 0xc0, !PT ;  /* 0x000000ff00007812 */ /* 0x020fe200078ec0ff */
[----:B------:R-:W-:Y:S01]  /*acd0*/  BSSY B1, `(.L_x_241) ;  /* 0x000000b000017945 */ /* 0x000fe20003800000 */
[----:B------:R-:W-:Y:S02]  /*ace0*/  ISETP.LT.OR P5, PT, R34, 0xc9, !P1 ;  /* 0x000000c92200780c */ /* 0x000fe40004fa1670 */
[----:B------:R-:W-:-:S05]  /*acf0*/  F2FP.F16.E5M2.UNPACK_B R0, R0 ;  /* 0x00000000ff00723e */ /* 0x000fca00020004ff */
[----:B------:R-:W-:-:S05]  /*ad00*/  HADD2.F32 R0, -RZ, R0.H0_H0 ;  /* 0x20000000ff007230 */ /* 0x000fca0000004100 */
[----:B------:R-:W-:-:S04]  /*ad10*/  FMUL R0, R0, UR26 ;  /* 0x0000001a00007c20 */ /* 0x000fc80008400000 */
[----:B---3--:R-:W-:-:S05]  /*ad20*/  FFMA R0, R2, UR25, R0 ;  /* 0x0000001902007c23 */ /* 0x008fca0008000000 */
[----:B0-----:R-:W-:Y:S02]  /*ad30*/  F2FP.SATFINITE.E5M2.F32.PACK_AB_MERGE_C R3, RZ, R0, RZ ;  /* 0x00000000ff03723e */ /* 0x001fe400048060ff */
[----:B------:R-:W-:-:S03]  /*ad40*/  PRMT R0, RZ, 0x7610, R0 ;  /* 0x00007610ff007816 */ /* 0x000fc60000000000 */
[----:B------:R0:W-:Y:S01]  /*ad50*/  @!P4 STG.E.U8 desc[UR22][R26.64+0xc1], R3 ;  /* 0x0000c1031a00c986 */ /* 0x0001e2000c101116 */
[----:B------:R-:W-:Y:S05]  /*ad60*/  @P5 BRA `(.L_x_242) ;  /* 0x0000000000045947 */ /* 0x000fea0003800000 */
[----:B------:R3:W5:Y:S02]  /*ad70*/  LDG.E.U8 R0, desc[UR22][R28.64+0xc8] ;  /* 0x0000c8161c007981 */ /* 0x000764000c1e1100 */
.L_x_242:
[----:B------:R-:W-:Y:S05]  /*ad80*/  BSYNC B1 ;  /* 0x0000000000017941 */ /* 0x000fea0003800000 */
.L_x_241:
[----:B------:R-:W2:Y:S01]  /*ad90*/  LDL.LU R2, [R1+0x8] ;  /* 0x0000080001027983 */ /* 0x000ea20000300800 */
        /* <DEDUP_REMOVED lines=12> */
.L_x_244:
[----:B------:R-:W-:Y:S05]  /*ae60*/  BSYNC B1 ;  /* 0x0000000000017941 */ /* 0x000fea0003800000 */
.L_x_243:
        /* <DEDUP_REMOVED lines=13> */
.L_x_246:
[----:B------:R-:W-:Y:S05]  /*af40*/  BSYNC B1 ;  /* 0x0000000000017941 */ /* 0x000fea0003800000 */
.L_x_245:
        /* <DEDUP_REMOVED lines=13> */
.L_x_248:
[----:B------:R-:W-:Y:S05]  /*b020*/  BSYNC B1 ;  /* 0x0000000000017941 */ /* 0x000fea0003800000 */
.L_x_247:
        /* <DEDUP_REMOVED lines=13> */
.L_x_250:
[----:B------:R-:W-:Y:S05]  /*b100*/  BSYNC B1 ;  /* 0x0000000000017941 */ /* 0x000fea0003800000 */
.L_x_249:
        /* <DEDUP_REMOVED lines=13> */
.L_x_252:
[----:B------:R-:W-:Y:S05]  /*b1e0*/  BSYNC B1 ;  /* 0x0000000000017941 */ /* 0x000fea0003800000 */
.L_x_251:
        /* <DEDUP_REMOVED lines=13> */
.L_x_254:
[----:B------:R-:W-:Y:S05]  /*b2c0*/  BSYNC B1 ;  /* 0x0000000000017941 */ /* 0x000fea0003800000 */
.L_x_253:
        /* <DEDUP_REMOVED lines=13> */
.L_x_256:
[----:B------:R-:W-:Y:S05]  /*b3a0*/  BSYNC B1 ;  /* 0x0000000000017941 */ /* 0x000fea0003800000 */
.L_x_255:
        /* <DEDUP_REMOVED lines=13> */
.L_x_258:
[----:B------:R-:W-:Y:S05]  /*b480*/  BSYNC B1 ;  /* 0x0000000000017941 */ /* 0x000fea0003800000 */
.L_x_257:
        /* <DEDUP_REMOVED lines=13> */
.L_x_260:
[----:B------:R-:W-:Y:S05]  /*b560*/  BSYNC B1 ;  /* 0x0000000000017941 */ /* 0x000fea0003800000 */
.L_x_259:
        /* <DEDUP_REMOVED lines=13> */
.L_x_262:
[----:B------:R-:W-:Y:S05]  /*b640*/  BSYNC B1 ;  /* 0x0000000000017941 */ /* 0x000fea0003800000 */
.L_x_261:
        /* <DEDUP_REMOVED lines=13> */
.L_x_264:
[----:B------:R-:W-:Y:S05]  /*b720*/  BSYNC B1 ;  /* 0x0000000000017941 */ /* 0x000fea0003800000 */
.L_x_263:
        /* <DEDUP_REMOVED lines=13> */
.L_x_266:
[----:B------:R-:W-:Y:S05]  /*b800*/  BSYNC B1 ;  /* 0x0000000000017941 */ /* 0x000fea0003800000 */
.L_x_265:
        /* <DEDUP_REMOVED lines=13> */
.L_x_268:
[----:B------:R-:W-:Y:S05]  /*b8e0*/  BSYNC B1 ;  /* 0x0000000000017941 */ /* 0x000fea0003800000 */
.L_x_267:
        /* <DEDUP_REMOVED lines=13> */
.L_x_270:
[----:B------:R-:W-:Y:S05]  /*b9c0*/  BSYNC B1 ;  /* 0x0000000000017941 */ /* 0x000fea0003800000 */
.L_x_269:
        /* <DEDUP_REMOVED lines=13> */
.L_x_272:
[----:B------:R-:W-:Y:S05]  /*baa0*/  BSYNC B1 ;  /* 0x0000000000017941 */ /* 0x000fea0003800000 */
.L_x_271:
        /* <DEDUP_REMOVED lines=13> */
.L_x_274:
[----:B------:R-:W-:Y:S05]  /*bb80*/  BSYNC B1 ;  /* 0x0000000000017941 */ /* 0x000fea0003800000 */
.L_x_273:
        /* <DEDUP_REMOVED lines=13> */
.L_x_276:
[----:B------:R-:W-:Y:S05]  /*bc60*/  BSYNC B1 ;  /* 0x0000000000017941 */ /* 0x000fea0003800000 */
.L_x_275:
        /* <DEDUP_REMOVED lines=13> */
.L_x_278:
[----:B------:R-:W-:Y:S05]  /*bd40*/  BSYNC B1 ;  /* 0x0000000000017941 */ /* 0x000fea0003800000 */
.L_x_277:
        /* <DEDUP_REMOVED lines=13> */
.L_x_280:
[----:B------:R-:W-:Y:S05]  /*be20*/  BSYNC B1 ;  /* 0x0000000000017941 */ /* 0x000fea0003800000 */
.L_x_279:
        /* <DEDUP_REMOVED lines=13> */
.L_x_282:
[----:B------:R-:W-:Y:S05]  /*bf00*/  BSYNC B1 ;  /* 0x0000000000017941 */ /* 0x000fea0003800000 */
.L_x_281:
        /* <DEDUP_REMOVED lines=13> */
.L_x_284:
[----:B------:R-:W-:Y:S05]  /*bfe0*/  BSYNC B1 ;  /* 0x0000000000017941 */ /* 0x000fea0003800000 */
.L_x_283:
        /* <DEDUP_REMOVED lines=13> */
.L_x_286:
[----:B------:R-:W-:Y:S05]  /*c0c0*/  BSYNC B1 ;  /* 0x0000000000017941 */ /* 0x000fea0003800000 */
.L_x_285:
        /* <DEDUP_REMOVED lines=13> */
.L_x_288:
[----:B------:R-:W-:Y:S05]  /*c1a0*/  BSYNC B1 ;  /* 0x0000000000017941 */ /* 0x000fea0003800000 */
.L_x_287:
        /* <DEDUP_REMOVED lines=13> */
.L_x_290:
[----:B------:R-:W-:Y:S05]  /*c280*/  BSYNC B1 ;  /* 0x0000000000017941 */ /* 0x000fea0003800000 */
.L_x_289:
        /* <DEDUP_REMOVED lines=13> */
.L_x_292:
[----:B------:R-:W-:Y:S05]  /*c360*/  BSYNC B1 ;  /* 0x0000000000017941 */ /* 0x000fea0003800000 */
.L_x_291:
        /* <DEDUP_REMOVED lines=13> */
.L_x_294:
[----:B------:R-:W-:Y:S05]  /*c440*/  BSYNC B1 ;  /* 0x0000000000017941 */ /* 0x000fea0003800000 */
.L_x_293:
        /* <DEDUP_REMOVED lines=13> */
.L_x_296:
[----:B------:R-:W-:Y:S05]  /*c520*/  BSYNC B1 ;  /* 0x0000000000017941 */ /* 0x000fea0003800000 */
.L_x_295:
[----:B------:R-:W-:Y:S05]  /*c530*/  @P2 BRA `(.L_x_297) ;  /* 0x0000002000a42947 */ /* 0x000fea0003800000 */
[----:B------:R-:W2:Y:S01]  /*c540*/  LDL.LU R2, [R1+0x74] ;  /* 0x0000740001027983 */ /* 0x000ea20000300800 */
[----:B-----5:R-:W-:-:S04]  /*c550*/  LOP3.LUT R0, R0, 0xff, RZ, 0xc0, !PT ;  /* 0x000000ff00007812 */ /* 0x020fc800078ec0ff */
[----:B------:R-:W-:-:S05]  /*c560*/  F2FP.F16.E5M2.UNPACK_B R0, R0 ;  /* 0x00000000ff00723e */ /* 0x000fca00020004ff */
[----:B------:R-:W-:-:S05]  /*c570*/  HADD2.F32 R0, -RZ, R0.H0_H0 ;  /* 0x20000000ff007230 */ /* 0x000fca0000004100 */
[----:B------:R-:W-:-:S04]  /*c580*/  FMUL R0, R0, UR26 ;  /* 0x0000001a00007c20 */ /* 0x000fc80008400000 */
[----:B--2---:R-:W-:-:S05]  /*c590*/  FFMA R0, R2, UR25, R0 ;  /* 0x0000001902007c23 */ /* 0x004fca0008000000 */
[----:B0-----:R-:W-:-:S05]  /*c5a0*/  F2FP.SATFINITE.E5M2.F32.PACK_AB_MERGE_C R3, RZ, R0, RZ ;  /* 0x00000000ff03723e */ /* 0x001fca00048060ff */
[----:B------:R0:W-:Y:S01]  /*c5b0*/  STG.E.U8 desc[UR22][R26.64+0xf9], R3 ;  /* 0x0000f9031a007986 */ /* 0x0001e2000c101116 */
[----:B------:R-:W-:Y:S05]  /*c5c0*/  BRA `(.L_x_297) ;  /* 0x0000002000807947 */ /* 0x000fea0003800000 */
.L_x_40:
[C---:B------:R-:W-:Y:S01]  /*c5d0*/  ISETP.GE.AND P2, PT, R39.reuse, 0x1, PT ;  /* 0x000000012700780c */ /* 0x040fe20003f46270 */
[----:B------:R-:W2:Y:S01]  /*c5e0*/  LDL.LU R227, [R1+0x14] ;  /* 0x0000140001e37983 */ /* 0x000ea20000300800 */
[----:B------:R-:W-:Y:S01]  /*c5f0*/  ISETP.GE.AND P1, PT, R39, 0x9, PT ;  /* 0x000000092700780c */ /* 0x000fe20003f26270 */
[----:B------:R-:W-:Y:S01]  /*c600*/  FMUL R226, R226, UR25 ;  /* 0x00000019e2e27c20 */ /* 0x000fe20008400000 */
[C---:B------:R-:W-:Y:S01]  /*c610*/  ISETP.LT.OR P4, PT, R34.reuse, 0x1, !P2 ;  /* 0x000000012200780c */ /* 0x040fe20005781670 */
[----:B------:R-:W-:Y:S01]  /*c620*/  FMUL R225, R225, UR25 ;  /* 0x00000019e1e17c20 */ /* 0x000fe20008400000 */
[----:B------:R-:W-:Y:S01]  /*c630*/  ISETP.LT.OR P5, PT, R34, 0x2, !P2 ;  /* 0x000000022200780c */ /* 0x000fe200057a1670 */
[----:B------:R-:W-:Y:S01]  /*c640*/  FMUL R224, R224, UR25 ;  /* 0x00000019e0e07c20 */ /* 0x000fe20008400000 */
[----:B------:R-:W-:Y:S02]  /*c650*/  ISETP.LT.OR P6, PT, R34, 0x1, !P1 ;  /* 0x000000012200780c */ /* 0x000fe40004fc1670 */
[----:B------:R-:W-:-:S02]  /*c660*/  F2FP.SATFINITE.E5M2.F32.PACK_AB_MERGE_C R29, RZ, R226, RZ ;  /* 0x000000e2ff1d723e */ /* 0x000fc400048060ff */
[----:B------:R-:W-:Y:S01]  /*c670*/  F2FP.SATFINITE.E5M2.F32.PACK_AB_MERGE_C R225, RZ, R225, RZ ;  /* 0x000000e1ffe1723e */ /* 0x000fe200048060ff */
[----:B------:R-:W-:Y:S01]  /*c680*/  FMUL R223, R223, UR25 ;  /* 0x00000019dfdf7c20 */ /* 0x000fe20008400000 */
[----:B------:R-:W-:Y:S01]  /*c690*/  F2FP.SATFINITE.E5M2.F32.PACK_AB_MERGE_C R31, RZ, R224, RZ ;  /* 0x000000e0ff1f723e */ /* 0x000fe200048060ff */
[----:B------:R-:W-:Y:S01]  /*c6a0*/  FMUL R222, R222, UR25 ;  /* 0x00000019dede7c20 */ /* 0x000fe20008400000 */
[----:B------:R-:W-:Y:S01]  /*c6b0*/  FMUL R221, R221, UR25 ;  /* 0x00000019dddd7c20 */ /* 0x000fe20008400000 */
[----:B------:R0:W-:Y:S01]  /*c6c0*/  @!P4 STG.E.U8 desc[UR22][R24.64], R29 ;  /* 0x0000001d1800c986 */ /* 0x0001e2000c101116 */
[----:B------:R-:W-:-:S03]  /*c6d0*/  ISETP.LT.OR P4, PT, R34, 0x2, !P1 ;  /* 0x000000022200780c */ /* 0x000fc60004f81670 */
[----:B------:R-:W-:Y:S01]  /*c6e0*/  @!P5 STG.E.U8 desc[UR22][R24.64+0x1], R225 ;  /* 0x000001e11800d986 */ /* 0x000fe2000c101116 */
[----:B------:R-:W-:-:S03]  /*c6f0*/  ISETP.LT.OR P5, PT, R34, 0x9, !P2 ;  /* 0x000000092200780c */ /* 0x000fc600057a1670 */
[----:B------:R3:W-:Y:S01]  /*c700*/  @!P6 STG.E.U8 desc[UR22][R26.64], R31 ;  /* 0x0000001f1a00e986 */ /* 0x0007e2000c101116 */
[----:B------:R-:W-:Y:S02]  /*c710*/  ISETP.LT.OR P6, PT, R34, 0xa, !P2 ;  /* 0x0000000a2200780c */ /* 0x000fe400057c1670 */
[----:B------:R-:W-:Y:S01]  /*c720*/  F2FP.SATFINITE.E5M2.F32.PACK_AB_MERGE_C R223, RZ, R223, RZ ;  /* 0x000000dfffdf723e */ /* 0x000fe200048060ff */
[----:B------:R-:W-:Y:S01]  /*c730*/  FMUL R219, R219, UR25 ;  /* 0x00000019dbdb7c20 */ /* 0x000fe20008400000 */
[----:B------:R-:W-:Y:S01]  /*c740*/  F2FP.SATFINITE.E5M2.F32.PACK_AB_MERGE_C R33, RZ, R222, RZ ;  /* 0x000000deff21723e */ /* 0x000fe200048060ff */
[----:B------:R-:W-:Y:S01]  /*c750*/  FMUL R220, R220, UR25 ;  /* 0x00000019dcdc7c20 */ /* 0x000fe20008400000 */
[----:B------:R-:W-:Y:S01]  /*c760*/  F2FP.SATFINITE.E5M2.F32.PACK_AB_MERGE_C R221, RZ, R221, RZ ;  /* 0x000000ddffdd723e */ /* 0x000fe200048060ff */
[----:B------:R-:W-:Y:S01]  /*c770*/  @!P4 STG.E.U8 desc[UR22][R26.64+0x1], R223 ;  /* 0x000001df1a00c986 */ /* 0x000fe2000c101116 */
[----:B------:R-:W-:-:S03]  /*c780*/  ISETP.LT.OR P4, PT, R34, 0x9, !P1 ;  /* 0x000000092200780c */ /* 0x000fc60004f81670 */
[----:B------:R4:W-:Y:S01]  /*c790*/  @!P5 STG.E.U8 desc[UR22][R24.64+0x8], R33 ;  /* 0x000008211800d986 */ /* 0x0009e2000c101116 */
[----:B------:R-:W-:-:S03]  /*c7a0*/  ISETP.LT.OR P5, PT, R34, 0xa, !P1 ;  /* 0x0000000a2200780c */ /* 0x000fc60004fa1670 */
[----:B------:R-:W-:Y:S01]  /*c7b0*/  @!P6 STG.E.U8 desc[UR22][R24.64+0x9], R221 ;  /* 0x000009dd1800e986 */ /* 0x000fe2000c101116 */
[----:B------:R-:W-:Y:S01]  /*c7c0*/  ISETP.LT.OR P6, PT, R34, 0x11, !P2 ;  /* 0x000000112200780c */ /* 0x000fe200057c1670 */
[----:B------:R-:W-:Y:S01]  /*c7d0*/  FMUL R218, R218, UR25 ;  /* 0x00000019dada7c20 */ /* 0x000fe20008400000 */
[----:B------:R-:W-:Y:S01]  /*c7e0*/  F2FP.SATFINITE.E5M2.F32.PACK_AB_MERGE_C R219, RZ, R219, RZ ;  /* 0x000000dbffdb723e */ /* 0x000fe200048060ff */
[----:B------:R-:W-:Y:S01]  /*c7f0*/  FMUL R217, R217, UR25 ;  /* 0x00000019d9d97c20 */ /* 0x000fe20008400000 */
[----:B0-----:R-:W-:Y:S01]  /*c800*/  F2FP.SATFINITE.E5M2.F32.PACK_AB_MERGE_C R29, RZ, R220, RZ ;  /* 0x000000dcff1d723e */ /* 0x001fe200048060ff */
[----:B------:R-:W-:Y:S01]  /*c810*/  FMUL R216, R216, UR25 ;  /* 0x00000019d8d87c20 */ /* 0x000fe20008400000 */
[----:B---3--:R-:W-:Y:S01]  /*c820*/  F2FP.SATFINITE.E5M2.F32.PACK_AB_MERGE_C R31, RZ, R218, RZ ;  /* 0x000000daff1f723e */ /* 0x008fe200048060ff */
[----:B------:R-:W-:Y:S01]  /*c830*/  FMUL R215, R215, UR25 ;  /* 0x00000019d7d77c20 */ /* 0x000fe20008400000 */
[----:B------:R-:W-:Y:S01]  /*c840*/  FMUL R213, R213, UR25 ;  /* 0x00000019d5d57c20 */ /* 0x000fe20008400000 */
[----:B------:R-:W-:Y:S01]  /*c850*/  @!P5 STG.E.U8 desc[UR22][R26.64+0x9], R219 ;  /* 0x000009db1a00d986 */ /* 0x000fe2000c101116 */
[----:B------:R-:W-:-:S03]  /*c860*/  ISETP.LT.OR P5, PT, R34, 0x12, !P2 ;  /* 0x000000122200780c */ /* 0x000fc600057a1670 */
[----:B------:R0:W-:Y:S01]  /*c870*/  @!P4 STG.E.U8 desc[UR22][R26.64+0x8], R29 ;  /* 0x0000081d1a00c986 */ /* 0x0001e2000c101116 */
[----:B------:R-:W-:-:S03]  /*c880*/  ISETP.LT.OR P4, PT, R34, 0x11, !P1 ;  /* 0x000000112200780c */ /* 0x000fc60004f81670 */
[----:B------:R3:W-:Y:S01]  /*c890*/  @!P6 STG.E.U8 desc[UR22][R24.64+0x10], R31 ;  /* 0x0000101f1800e986 */ /* 0x0007e2000c101116 */
[----:B------:R-:W-:Y:S02]  /*c8a0*/  ISETP.LT.OR P6, PT, R34, 0x12, !P1 ;  /* 0x000000122200780c */ /* 0x000fe40004fc1670 */
[----:B------:R-:W-:Y:S01]  /*c8b0*/  F2FP.SATFINITE.E5M2.F32.PACK_AB_MERGE_C R217, RZ, R217, RZ ;  /* 0x000000d9ffd9723e */ /* 0x000fe200048060ff */
[----:B------:R-:W-:Y:S01]  /*c8c0*/  FMUL R214, R214, UR25 ;  /* 0x00000019d6d67c20 */ /* 0x000fe20008400000 */
[----:B----4-:R-:W-:Y:S01]  /*c8d0*/  F2FP.SATFINITE.E5M2.F32.PACK_AB_MERGE_C R33, RZ, R216, RZ ;  /* 0x000000d8ff21723e */ /* 0x010fe200048060ff */
[----:B------:R-:W-:Y:S01]  /*c8e0*/  FMUL R212, R212, UR25 ;  /* 0x00000019d4d47c20 */ /* 0x000fe20008400000 */
[----:B------:R-:W-:Y:S01]  /*c8f0*/  F2FP.SATFINITE.E5M2.F32.PACK_AB_MERGE_C R215, RZ, R215, RZ ;  /* 0x000000d7ffd7723e */ /* 0x000fe200048060ff */
[----:B------:R-:W-:Y:S01]  /*c900*/  @!P5 STG.E.U8 desc[UR22][R24.64+0x11], R217 ;  /* 0x000011d91800d986 */ /* 0x000fe2000c101116 */
[----:B------:R-:W-:-:S03]  /*c910*/  ISETP.LT.OR P5, PT, R34, 0x1a, !P2 ;  /* 0x0000001a2200780c */ /* 0x000fc600057a1670 */
[----:B------:R4:W-:Y:S01]  /*c920*/  @!P4 STG.E.U8 desc[UR22][R26.64+0x10], R33 ;  /* 0x000010211a00c986 */ /* 0x0009e2000c101116 */
[----:B------:R-:W-:-:S03]  /*c930*/  ISETP.LT.OR P4, PT, R34, 0x19, !P2 ;  /* 0x000000192200780c */ /* 0x000fc60005781670 */
[----:B------:R-:W-:Y:S01]  /*c940*/  @!P6 STG.E.U8 desc[UR22][R26.64+0x11], R215 ;  /* 0x000011d71a00e986 */ /* 0x000fe2000c101116 */
[----:B------:R-:W-:Y:S02]  /*c950*/  ISETP.LT.OR P6, PT, R34, 0x19, !P1 ;  /* 0x000000192200780c */ /* 0x000fe40004fc1670 */
[----:B------:R-:W-:Y:S01]  /*c960*/  F2FP.SATFINITE.E5M2.F32.PACK_AB_MERGE_C R213, RZ, R213, RZ ;  /* 0x000000d5ffd5723e */ /* 0x000fe200048060ff */
[----:B------:R-:W-:Y:S01]  /*c970*/  FMUL R211, R211, UR25 ;  /* 0x00000019d3d37c20 */ /* 0x000fe20008400000 */
[----:B0-----:R-:W-:Y:S01]  /*c980*/  F2FP.SATFINITE.E5M2.F32.PACK_AB_MERGE_C R29, RZ, R214, RZ ;  /* 0x000000d6ff1d723e */ /* 0x001fe200048060ff */
[----:B------:R-:W-:Y:S01]  /*c990*/  FMUL R210, R210, UR25 ;  /* 0x00000019d2d27c20 */ /* 0x000fe20008400000 */
[----:B---3--:R-:W-:Y:S01]  /*c9a0*/  F2FP.SATFINITE.E5M2.F32.PACK_AB_MERGE_C R31, RZ, R212, RZ ;  /* 0x000000d4ff1f723e */ /* 0x008fe200048060ff */
[----:B------:R-:W-:Y:S01]  /*c9b0*/  @!P5 STG.E.U8 desc[UR22][R24.64+0x19], R213 ;  /* 0x000019d51800d986 */ /* 0x000fe2000c101116 */
[----:B------:R-:W-:-:S03]  /*c9c0*/  ISETP.LT.OR P5, PT, R34, 0x1a, !P1 ;  /* 0x0000001a2200780c */ /* 0x000fc60004fa1670 */
[----:B------:R0:W-:Y:S01]  /*c9d0*/  @!P4 STG.E.U8 desc[UR22][R24.64+0x18], R29 ;  /* 0x0000181d1800c986 */ /* 0x0001e2000c101116 */
[----:B------:R-:W-:-:S03]  /*c9e0*/  ISETP.LT.OR P4, PT, R34, 0x21, !P2 ;  /* 0x000000212200780c */ /* 0x000fc60005781670 */
[----:B------:R3:W-:Y:S01]  /*c9f0*/  @!P6 STG.E.U8 desc[UR22][R26.64+0x18], R31 ;  /* 0x0000181f1a00e986 */ /* 0x0007e2000c101116 */
[----:B------:R-:W-:Y:S01]  /*ca00*/  ISETP.LT.OR P6, PT, R34, 0x22, !P2 ;  /* 0x000000222200780c */ /* 0x000fe200057c1670 */
[----:B------:R-:W-:Y:S01]  /*ca10*/  FMUL R209, R209, UR25 ;  /* 0x00000019d1d17c20 */ /* 0x000fe20008400000 */
        /* <DEDUP_REMOVED lines=46> */
[C---:B------:R-:W-:Y:S01]  /*cd00*/  ISETP.LT.OR P6, PT, R34.reuse, 0x3a, !P2 ;  /* 0x0000003a2200780c */ /* 0x040fe200057c1670 */
[----:B------:R-:W-:Y:S01]  /*cd10*/  FMUL R197, R197, UR25 ;  /* 0x00000019c5c57c20 */ /* 0x000fe20008400000 */
[----:B------:R-:W-:Y:S01]  /*cd20*/  F2FP.SATFINITE.E5M2.F32.PACK_AB_MERGE_C R199, RZ, R199, RZ ;  /* 0x000000c7ffc7723e */ /* 0x000fe200048060ff */
[----:B------:R-:W2:Y:S01]  /*cd30*/  LDL.LU R226, [R1+0x10] ;  /* 0x0000100001e27983 */ /* 0x000ea20000300800 */
[----:B----4-:R-:W-:Y:S02]  /*cd40*/  F2FP.SATFINITE.E5M2.F32.PACK_AB_MERGE_C R33, RZ, R198, RZ ;  /* 0x000000c6ff21723e */ /* 0x010fe400048060ff */
[----:B------:R-:W-:Y:S01]  /*cd50*/  F2FP.SATFINITE.E5M2.F32.PACK_AB_MERGE_C R197, RZ, R197, RZ ;  /* 0x000000c5ffc5723e */ /* 0x000fe200048060ff */
[----:B------:R-:W-:Y:S01]  /*cd60*/  @!P5 STG.E.U8 desc[UR22][R26.64+0x31], R199 ;  /* 0x000031c71a00d986 */ /* 0x000fe2000c101116 */
[----:B------:R-:W-:-:S03]  /*cd70*/  ISETP.LT.OR P5, PT, R34, 0x3a, !P1 ;  /* 0x0000003a2200780c */ /* 0x000fc60004fa1670 */
[----:B------:R-:W4:Y:S01]  /*cd80*/  LDL.LU R224, [R1+0xc] ;  /* 0x00000c0001e07983 */ /* 0x000f220000300800 */
[----:B------:R-:W-:-:S03]  /*cd90*/  FMUL R195, R195, UR25 ;  /* 0x00000019c3c37c20 */ /* 0x000fc60008400000 */
[----:B------:R1:W-:Y:S01]  /*cda0*/  @!P4 STG.E.U8 desc[UR22][R24.64+0x38], R33 ;  /* 0x000038211800c986 */ /* 0x0003e2000c101116 */
[----:B------:R-:W-:-:S03]  /*cdb0*/  ISETP.LT.OR P4, PT, R34, 0x39, !P1 ;  /* 0x000000392200780c */ /* 0x000fc60004f81670 */
[----:B------:R-:W2:Y:S01]  /*cdc0*/  LDL.LU R225, [R1+0x8] ;  /* 0x0000080001e17983 */ /* 0x000ea20000300800 */
[----:B------:R-:W-:-:S03]  /*cdd0*/  FMUL R196, R196, UR25 ;  /* 0x00000019c4c47c20 */ /* 0x000fc60008400000 */
[----:B------:R-:W-:Y:S01]  /*cde0*/  @!P6 STG.E.U8 desc[UR22][R24.64+0x39], R197 ;  /* 0x000039c51800e986 */ /* 0x000fe2000c101116 */
[----:B------:R-:W-:-:S03]  /*cdf0*/  ISETP.LT.OR P6, PT, R34, 0x41, !P2 ;  /* 0x000000412200780c */ /* 0x000fc600057c1670 */
[----:B------:R-:W4:Y:S01]  /*ce00*/  LDL.LU R222, [R1] ;  /* 0x0000000001de7983 */ /* 0x000f220000300800 */
[----:B------:R-:W-:-:S03]  /*ce10*/  FMUL R194, R194, UR25 ;  /* 0x00000019c2c27c20 */ /* 0x000fc60008400000 */
[----:B------:R-:W4:Y:S04]  /*ce20*/  LDL.LU R223, [R1+0x18] ;  /* 0x0000180001df7983 */ /* 0x000f280000300800 */
[----:B------:R-:W4:Y:S01]  /*ce30*/  LDL.LU R221, [R1+0x4] ;  /* 0x0000040001dd7983 */ /* 0x000f220000300800 */
[----:B------:R-:W-:Y:S01]  /*ce40*/  F2FP.SATFINITE.E5M2.F32.PACK_AB_MERGE_C R195, RZ, R195, RZ ;  /* 0x000000c3ffc3723e */ /* 0x000fe200048060ff */
[----:B------:R-:W-:Y:S01]  /*ce50*/  FMUL R193, R193, UR25 ;  /* 0x00000019c1c17c20 */ /* 0x000fe20008400000 */
[----:B0-----:R-:W-:Y:S01]  /*ce60*/  F2FP.SATFINITE.E5M2.F32.PACK_AB_MERGE_C R29, RZ, R196, RZ ;  /* 0x000000c4ff1d723e */ /* 0x001fe200048060ff */
[----:B------:R-:W-:Y:S01]  /*ce70*/  FMUL R192, R192, UR25 ;  /* 0x00000019c0c07c20 */ /* 0x000fe20008400000 */
[----:B---3--:R-:W-:Y:S01]  /*ce80*/  F2FP.SATFINITE.E5M2.F32.PACK_AB_MERGE_C R31, RZ, R194, RZ ;  /* 0x000000c2ff1f723e */ /* 0x008fe200048060ff */
[----:B------:R-:W-:Y:S01]  /*ce90*/  @!P5 STG.E.U8 desc[UR22][R26.64+0x39], R195 ;  /* 0x000039c31a00d986 */ /* 0x000fe2000c101116 */
[C---:B------:R-:W-:Y:S01]  /*cea0*/  ISETP.LT.OR P5, PT, R34.reuse, 0x42, !P2 ;  /* 0x000000422200780c */ /* 0x040fe200057a1670 */
[----:B------:R-:W-:Y:S01]  /*ceb0*/  FMUL R191, R191, UR25 ;  /* 0x00000019bfbf7c20 */ /* 0x000fe20008400000 */
[----:B------:R-:W-:Y:S01]  /*cec0*/  F2FP.SATFINITE.E5M2.F32.PACK_AB_MERGE_C R193, RZ, R193, RZ ;  /* 0x000000c1ffc1723e */ /* 0x000fe200048060ff */
[----:B------:R0:W-:Y:S01]  /*ced0*/  @!P4 STG.E.U8 desc[UR22][R26.64+0x38], R29 ;  /* 0x0000381d1a00c986 */ /* 0x0001e2000c101116 */
[C---:B------:R-:W-:Y:S01]  /*cee0*/  ISETP.LT.OR P4, PT, R34.reuse, 0x41, !P1 ;  /* 0x000000412200780c */ /* 0x040fe20004f81670 */
[----:B------:R-:W-:Y:S01]  /*cef0*/  FMUL R189, R189, UR25 ;  /* 0x00000019bdbd7c20 */ /* 0x000fe20008400000 */
[----:B-1----:R-:W-:Y:S01]  /*cf00*/  F2FP.SATFINITE.E5M2.F32.PACK_AB_MERGE_C R33, RZ, R192, RZ ;  /* 0x000000c0ff21723e */ /* 0x002fe200048060ff */
[----:B------:R1:W-:Y:S01]  /*cf10*/  @!P6 STG.E.U8 desc[UR22][R24.64+0x40], R31 ;  /* 0x0000401f1800e986 */ /* 0x0003e2000c101116 */
[----:B------:R-:W-:Y:S01]  /*cf20*/  ISETP.LT.OR P6, PT, R34, 0x42, !P1 ;  /* 0x000000422200780c */ /* 0x000fe20004fc1670 */
[----:B------:R-:W-:Y:S01]  /*cf30*/  FMUL R190, R190, UR25 ;  /* 0x00000019bebe7c20 */ /* 0x000fe20008400000 */
[----:B------:R-:W-:Y:S01]  /*cf40*/  F2FP.SATFINITE.E5M2.F32.PACK_AB_MERGE_C R191, RZ, R191, RZ ;  /* 0x000000bfffbf723e */ /* 0x000fe200048060ff */
[----:B------:R-:W-:Y:S01]  /*cf50*/  FMUL R188, R188, UR25 ;  /* 0x00000019bcbc7c20 */ /* 0x000fe20008400000 */
[----:B------:R-:W-:Y:S01]  /*cf60*/  F2FP.SATFINITE.E5M2.F32.PACK_AB_MERGE_C R189, RZ, R189, RZ ;  /* 0x000000bdffbd723e */ /* 0x000fe200048060ff */
[----:B------:R-:W-:Y:S01]  /*cf70*/  @!P5 STG.E.U8 desc[UR22][R24.64+0x41], R193 ;  /* 0x000041c11800d986 */ /* 0x000fe2000c101116 */
[C---:B------:R-:W-:Y:S01]  /*cf80*/  ISETP.LT.OR P5, PT, R34.reuse, 0x4a, !P2 ;  /* 0x0000004a2200780c */ /* 0x040fe200057a1670 */
[----:B------:R-:W-:Y:S01]  /*cf90*/  FMUL R187, R187, UR25 ;  /* 0x00000019bbbb7c20 */ /* 0x000fe20008400000 */
[----:B0-----:R-:W-:Y:S01]  /*cfa0*/  F2FP.SATFINITE.E5M2.F32.PACK_AB_MERGE_C R29, RZ, R190, RZ ;  /* 0x000000beff1d723e */ /* 0x001fe200048060ff */
[----:B------:R0:W-:Y:S01]  /*cfb0*/  @!P4 STG.E.U8 desc[UR22][R26.64+0x40], R33 ;  /* 0x000040211a00c986 */ /* 0x0001e2000c101116 */
[----:B------:R-:W-:Y:S01]  /*cfc0*/  ISETP.LT.OR P4, PT, R34, 0x49, !P2 ;  /* 0x000000492200780c */ /* 0x000fe20005781670 */
[----:B------:R-:W-:Y:S01]  /*cfd0*/  FMUL R186, R186, UR25 ;  /* 0x00000019baba7c20 */ /* 0x000fe20008400000 */
[----:B-1----:R-:W-:Y:S01]  /*cfe0*/  F2FP.SATFINITE.E5M2.F32.PACK_AB_MERGE_C R31, RZ, R188, RZ ;  /* 0x000000bcff1f723e */ /* 0x002fe200048060ff */
[----:B------:R-:W-:Y:S01]  /*cff0*/  @!P6 STG.E.U8 desc[UR22][R26.64+0x41], R191 ;  /* 0x000041bf1a00e986 */ /* 0x000fe2000c101116 */
[----:B------:R-:W-:Y:S01]  /*d000*/  ISETP.LT.OR P6, PT, R34, 0x49, !P1 ;  /* 0x000000492200780c */ /* 0x000fe20004fc1670 */
[----:B------:R-:W-:Y:S01]  /*d010*/  FMUL R185, R185, UR25 ;  /* 0x00000019b9b97c20 */ /* 0x000fe20008400000 */
[----:B------:R-:W-:Y:S01]  /*d020*/  F2FP.SATFINITE.E5M2.F32.PACK_AB_MERGE_C R187, RZ, R187, RZ ;  /* 0x000000bbffbb723e */ /* 0x000fe200048060ff */
[----:B------:R-:W-:Y:S01]  /*d030*/  FMUL R183, R183, UR25 ;  /* 0x00000019b7b77c20 */ /* 0x000fe20008400000 */
[----:B------:R-:W-:Y:S01]  /*d040*/  FMUL R184, R184, UR25 ;  /* 0x00000019b8b87c20 */ /* 0x000fe20008400000 */
[----:B------:R-:W-:Y:S01]  /*d050*/  @!P5 STG.E.U8 desc[UR22][R24.64+0x49], R189 ;  /* 0x000049bd1800d986 */ /* 0x000fe2000c101116 */
[----:B------:R-:W-:Y:S01]  /*d060*/  ISETP.LT.OR P5, PT, R34, 0x4a, !P1 ;  /* 0x0000004a2200780c */ /* 0x000fe20004fa1670 */
[----:B------:R-:W-:Y:S01]  /*d070*/  FMUL R182, R182, UR25 ;  /* 0x00000019b6b67c20 */ /* 0x000fe20008400000 */
[----:B0-----:R-:W-:Y:S01]  /*d080*/  F2FP.SATFINITE.E5M2.F32.PACK_AB_MERGE_C R33, RZ, R186, RZ ;  /* 0x000000baff21723e */ /* 0x001fe200048060ff */
[----:B------:R0:W-:Y:S01]  /*d090*/  @!P4 STG.E.U8 desc[UR22][R24.64+0x48], R29 ;  /* 0x0000481d1800c986 */ /* 0x0001e2000c101116 */
[C---:B------:R-:W-:Y:S01]  /*d0a0*/  ISETP.LT.OR P4, PT, R34.reuse, 0x51, !P2 ;  /* 0x000000512200780c */ /* 0x040fe20005781670 */
[----:B------:R-:W-:Y:S01]  /*d0b0*/  FMUL R181, R181, UR25 ;  /* 0x00000019b5b57c20 */ /* 0x000fe20008400000 */
[----:B------:R-:W-:Y:S01]  /*d0c0*/  F2FP.SATFINITE.E5M2.F32.PACK_AB_MERGE_C R185, RZ, R185, RZ ;  /* 0x000000b9ffb9723e */ /* 0x000fe200048060ff */
        /* <DEDUP_REMOVED lines=19> */
[----:B------:R-:W-:Y:S01]  /*d200*/  F2FP.SATFINITE.E5M2.F32.PACK_AB_MERGE_C R177, RZ, R177, RZ ;  /* 0x000000b1ffb1723e */ /* 0x000fe200048060ff */
        /* <DEDUP_REMOVED lines=13> */
[----:B------:R-:W-:Y:S01]  /*d2e0*/  FMUL R170, R170, UR25 ;  /* 0x00000019aaaa7c20 */ /* 0x000fe20008400000 */
        /* <DEDUP_REMOVED lines=9> */
[C---:B------:R-:W-:Y:S01]  /*d380*/  ISETP.LT.OR P6, PT, R34.reuse, 0x61, !P1 ;  /* 0x000000612200780c */ /* 0x040fe20004fc1670 */
        /* <DEDUP_REMOVED lines=9> */
[----:B------:R-:W-:Y:S01]  /*d420*/  ISETP.LT.OR P4, PT, R34, 0x69, !P2 ;  /* 0x000000692200780c */ /* 0x000fe20005781670 */
        /* <DEDUP_REMOVED lines=98> */
[----:B-----5:R-:W-:Y:S01]  /*da50*/  FMUL R5, R5, UR25 ;  /* 0x0000001905057c20 */ /* 0x020fe20008400000 */
        /* <DEDUP_REMOVED lines=15> */
[----:B------:R-:W-:Y:S01]  /*db50*/  @!P6 STG.E.U8 desc[UR22][R26.64+0x90], R31 ;  /* 0x0000901f1a00e986 */ /* 0x000fe2000c101116 */
[----:B------:R-:W-:-:S05]  /*db60*/  ISETP.LT.OR P6, PT, R34, 0x9a, !P2 ;  /* 0x0000009a2200780c */ /* 0x000fca00057c1670 */
[----:B------:R1:W-:Y:S01]  /*db70*/  @!P5 STG.E.U8 desc[UR22][R26.64+0x91], R23 ;  /* 0x000091171a00d986 */ /* 0x0003e2000c101116 */
[C---:B------:R-:W-:Y:S02]  /*db80*/  ISETP.LT.OR P5, PT, R34.reuse, 0x9a, !P1 ;  /* 0x0000009a2200780c */ /* 0x040fe40004fa1670 */
[----:B0-----:R-:W-:Y:S01]  /*db90*/  F2FP.SATFINITE.E5M2.F32.PACK_AB_MERGE_C R29, RZ, R20, RZ ;  /* 0x00000014ff1d723e */ /* 0x001fe200048060ff */
[----:B------:R-:W-:Y:S01]  /*dba0*/  @!P4 STG.E.U8 desc[UR22][R24.64+0x98], R33 ;  /* 0x000098211800c986 */ /* 0x000fe2000c101116 */
[----:B------:R-:W-:-:S03]  /*dbb0*/  ISETP.LT.OR P4, PT, R34, 0x99, !P1 ;  /* 0x000000992200780c */ /* 0x000fc60004f81670 */
[----:B------:R0:W-:Y:S01]  /*dbc0*/  @!P6 STG.E.U8 desc[UR22][R24.64+0x99], R21 ;  /* 0x000099151800e986 */ /* 0x0001e2000c101116 */
[----:B------:R-:W-:Y:S02]  /*dbd0*/  ISETP.LT.OR P6, PT, R34, 0xa1, !P2 ;  /* 0x000000a12200780c */ /* 0x000fe400057c1670 */
[----:B-1----:R-:W-:-:S03]  /*dbe0*/  F2FP.SATFINITE.E5M2.F32.PACK_AB_MERGE_C R23, RZ, R18, RZ ;  /* 0x00000012ff17723e */ /* 0x002fc600048060ff */
[----:B------:R1:W-:Y:S01]  /*dbf0*/  @!P5 STG.E.U8 desc[UR22][R26.64+0x99], R19 ;  /* 0x000099131a00d986 */ /* 0x0003e2000c101116 */
[----:B------:R-:W-:-:S03]  /*dc00*/  ISETP.LT.OR P5, PT, R34, 0xa2, !P2 ;  /* 0x000000a22200780c */ /* 0x000fc600057a1670 */
[----:B------:R-:W-:Y:S01]  /*dc10*/  @!P4 STG.E.U8 desc[UR22][R26.64+0x98], R29 ;  /* 0x0000981d1a00c986 */ /* 0x000fe2000c101116 */
[C---:B------:R-:W-:Y:S02]  /*dc20*/  ISETP.LT.OR P4, PT, R34.reuse, 0xa1, !P1 ;  /* 0x000000a12200780c */ /* 0x040fe40004f81670 */
[----:B0-----:R-:W-:Y:S01]  /*dc30*/  F2FP.SATFINITE.E5M2.F32.PACK_AB_MERGE_C R21, RZ, R16, RZ ;  /* 0x00000010ff15723e */ /* 0x001fe200048060ff */
[----:B------:R-:W-:Y:S01]  /*dc40*/  @!P6 STG.E.U8 desc[UR22][R24.64+0xa0], R23 ;  /* 0x0000a0171800e986 */ /* 0x000fe2000c101116 */
[----:B------:R-:W-:Y:S02]  /*dc50*/  ISETP.LT.OR P6, PT, R34, 0xa2, !P1 ;  /* 0x000000a22200780c */ /* 0x000fe40004fc1670 */
[----:B-1----:R-:W-:-:S03]  /*dc60*/  F2FP.SATFINITE.E5M2.F32.PACK_AB_MERGE_C R19, RZ, R14, RZ ;  /* 0x0000000eff13723e */ /* 0x002fc600048060ff */
[----:B------:R0:W-:Y:S01]  /*dc70*/  @!P5 STG.E.U8 desc[UR22][R24.64+0xa1], R17 ;  /* 0x0000a1111800d986 */ /* 0x0001e2000c101116 */
[----:B------:R-:W-:-:S03]  /*dc80*/  ISETP.LT.OR P5, PT, R34, 0xaa, !P2 ;  /* 0x000000aa2200780c */ /* 0x000fc600057a1670 */
[----:B------:R-:W-:Y:S01]  /*dc90*/  @!P4 STG.E.U8 desc[UR22][R26.64+0xa0], R21 ;  /* 0x0000a0151a00c986 */ /* 0x000fe2000c101116 */
[----:B------:R-:W-:-:S03]  /*dca0*/  ISETP.LT.OR P4, PT, R34, 0xa9, !P2 ;  /* 0x000000a92200780c */ /* 0x000fc60005781670 */
[----:B------:R1:W-:Y:S01]  /*dcb0*/  @!P6 STG.E.U8 desc[UR22][R26.64+0xa1], R15 ;  /* 0x0000a10f1a00e986 */ /* 0x0003e2000c101116 */
[----:B------:R-:W-:Y:S02]  /*dcc0*/  ISETP.LT.OR P6, PT, R34, 0xa9, !P1 ;  /* 0x000000a92200780c */ /* 0x000fe40004fc1670 */
[----:B0-----:R-:W-:-:S03]  /*dcd0*/  F2FP.SATFINITE.E5M2.F32.PACK_AB_MERGE_C R17, RZ, R12, RZ ;  /* 0x0000000cff11723e */ /* 0x001fc600048060ff */
[----:B------:R0:W-:Y:S01]  /*dce0*/  @!P5 STG.E.U8 desc[UR22][R24.64+0xa9], R13 ;  /* 0x0000a90d1800d986 */ /* 0x0001e2000c101116 */
[----:B------:R-:W-:-:S03]  /*dcf0*/  ISETP.LT.OR P5, PT, R34, 0xaa, !P1 ;  /* 0x000000aa2200780c */ /* 0x000fc60004fa1670 */
[----:B------:R-:W-:Y:S01]  /*dd00*/  @!P4 STG.E.U8 desc[UR22][R24.64+0xa8], R19 ;  /* 0x0000a8131800c986 */ /* 0x000fe2000c101116 */
[C---:B------:R-:W-:Y:S02]  /*dd10*/  ISETP.LT.OR P4, PT, R34.reuse, 0xb1, !P2 ;  /* 0x000000b12200780c */ /* 0x040fe40005781670 */
[----:B-1----:R-:W-:Y:S01]  /*dd20*/  F2FP.SATFINITE.E5M2.F32.PACK_AB_MERGE_C R15, RZ, R10, RZ ;  /* 0x0000000aff0f723e */ /* 0x002fe200048060ff */
[----:B------:R-:W-:Y:S01]  /*dd30*/  @!P6 STG.E.U8 desc[UR22][R26.64+0xa8], R17 ;  /* 0x0000a8111a00e986 */ /* 0x000fe2000c101116 */
[----:B------:R-:W-:Y:S02]  /*dd40*/  ISETP.LT.OR P6, PT, R34, 0xb2, !P2 ;  /* 0x000000b22200780c */ /* 0x000fe400057c1670 */
[----:B0-----:R-:W-:-:S03]  /*dd50*/  F2FP.SATFINITE.E5M2.F32.PACK_AB_MERGE_C R13, RZ, R8, RZ ;  /* 0x00000008ff0d723e */ /* 0x001fc600048060ff */
        /* <DEDUP_REMOVED lines=9> */
[----:B------:R3:W-:Y:S01]  /*ddf0*/  @!P4 STG.E.U8 desc[UR22][R26.64+0xb0], R13 ;  /* 0x0000b00d1a00c986 */ /* 0x0007e2000c101116 */
[C---:B------:R-:W-:Y:S02]  /*de00*/  ISETP.LT.OR P4, PT, R34.reuse, 0xb9, !P1 ;  /* 0x000000b92200780c */ /* 0x040fe40004f81670 */
[----:B-1----:R-:W-:Y:S01]  /*de10*/  F2FP.SATFINITE.E5M2.F32.PACK_AB_MERGE_C R9, RZ, R4, RZ ;  /* 0x00000004ff09723e */ /* 0x002fe200048060ff */
[----:B------:R1:W-:Y:S01]  /*de20*/  @!P6 STG.E.U8 desc[UR22][R24.64+0xb8], R11 ;  /* 0x0000b80b1800e986 */ /* 0x0003e2000c101116 */
[C---:B------:R-:W-:Y:S02]  /*de30*/  ISETP.LT.OR P6, PT, R34.reuse, 0xba, !P1 ;  /* 0x000000ba2200780c */ /* 0x040fe40004fc1670 */
[----:B0-----:R-:W-:Y:S01]  /*de40*/  F2FP.SATFINITE.E5M2.F32.PACK_AB_MERGE_C R7, RZ, R2, RZ ;  /* 0x00000002ff07723e */ /* 0x001fe200048060ff */
[----:B--2---:R-:W-:Y:S02]  /*de50*/  FMUL R2, R225, UR25 ;  /* 0x00000019e1027c20 */ /* 0x004fe40008400000 */
[----:B------:R0:W-:Y:S01]  /*de60*/  @!P5 STG.E.U8 desc[UR22][R24.64+0xb9], R5 ;  /* 0x0000b9051800d986 */ /* 0x0001e2000c101116 */
[----:B------:R-:W-:-:S02]  /*de70*/  ISETP.LT.OR P5, PT, R34, 0xc2, !P2 ;  /* 0x000000c22200780c */ /* 0x000fc400057a1670 */
[----:B---3--:R-:W-:Y:S01]  /*de80*/  F2FP.SATFINITE.E5M2.F32.PACK_AB_MERGE_C R13, RZ, R3, RZ ;  /* 0x00000003ff0d723e */ /* 0x008fe200048060ff */
[----:B----4-:R-:W-:Y:S01]  /*de90*/  FMUL R3, R222, UR25 ;  /* 0x00000019de037c20 */ /* 0x010fe20008400000 */
[----:B------:R2:W-:Y:S01]  /*dea0*/  @!P4 STG.E.U8 desc[UR22][R26.64+0xb8], R9 ;  /* 0x0000b8091a00c986 */ /* 0x0005e2000c101116 */
[----:B-1----:R-:W-:Y:S01]  /*deb0*/  F2FP.SATFINITE.E5M2.F32.PACK_AB_MERGE_C R11, RZ, R0, RZ ;  /* 0x00000000ff0b723e */ /* 0x002fe200048060ff */
[----:B------:R-:W-:Y:S01]  /*dec0*/  FMUL R0, R221, UR25 ;  /* 0x00000019dd007c20 */ /* 0x000fe20008400000 */
[----:B------:R-:W-:Y:S01]  /*ded0*/  ISETP.LT.OR P4, PT, R34, 0xc1, !P2 ;  /* 0x000000c12200780c */ /* 0x000fe20005781670 */
[----:B------:R-:W3:Y:S04]  /*dee0*/  LDL.LU R222, [R1+0x1c] ;  /* 0x00001c0001de7983 */ /* 0x000ee80000300800 */
[----:B------:R-:W4:Y:S01]  /*def0*/  LDL.LU R220, [R1+0x20] ;  /* 0x0000200001dc7983 */ /* 0x000f220000300800 */
[----:B0-----:R-:W-:-:S03]  /*df00*/  F2FP.SATFINITE.E5M2.F32.PACK_AB_MERGE_C R5, RZ, R3, RZ ;  /* 0x00000003ff05723e */ /* 0x001fc600048060ff */
[----:B------:R-:W4:Y:S01]  /*df10*/  LDL.LU R225, [R1+0x24] ;  /* 0x0000240001e17983 */ /* 0x000f220000300800 */
[----:B------:R-:W-:Y:S01]  /*df20*/  FMUL R3, R224, UR25 ;  /* 0x00000019e0037c20 */ /* 0x000fe20008400000 */
[----:B--2---:R-:W-:Y:S01]  /*df30*/  F2FP.SATFINITE.E5M2.F32.PACK_AB_MERGE_C R9, RZ, R0, RZ ;  /* 0x00000000ff09723e */ /* 0x004fe200048060ff */
[----:B------:R-:W-:Y:S01]  /*df40*/  FMUL R0, R226, UR25 ;  /* 0x00000019e2007c20 */ /* 0x000fe20008400000 */
[----:B------:R0:W-:Y:S01]  /*df50*/  @!P6 STG.E.U8 desc[UR22][R26.64+0xb9], R13 ;  /* 0x0000b90d1a00e986 */ /* 0x0001e2000c101116 */
[----:B------:R-:W-:-:S03]  /*df60*/  ISETP.LT.OR P6, PT, R34, 0xc1, !P1 ;  /* 0x000000c12200780c */ /* 0x000fc60004fc1670 */
[----:B------:R-:W2:Y:S04]  /*df70*/  LDL.LU R224, [R1+0x28] ;  /* 0x0000280001e07983 */ /* 0x000ea80000300800 */
[----:B------:R-:W2:Y:S01]  /*df80*/  LDL.LU R226, [R1+0x2c] ;  /* 0x00002c0001e27983 */ /* 0x000ea20000300800 */
[----:B0-----:R-:W-:Y:S01]  /*df90*/  F2FP.SATFINITE.E5M2.F32.PACK_AB_MERGE_C R13, RZ, R2, RZ ;  /* 0x00000002ff0d723e */ /* 0x001fe200048060ff */
[----:B------:R-:W-:Y:S02]  /*dfa0*/  FMUL R2, R227, UR25 ;  /* 0x00000019e3027c20 */ /* 0x000fe40008400000 */
[----:B------:R-:W2:Y:S04]  /*dfb0*/  LDL.LU R227, [R1+0x30] ;  /* 0x0000300001e37983 */ /* 0x000ea80000300800 */
[----:B------:R-:W-:Y:S01]  /*dfc0*/  @!P5 STG.E.U8 desc[UR22][R24.64+0xc1], R11 ;  /* 0x0000c10b1800d986 */ /* 0x000fe2000c101116 */
[----:B------:R-:W-:-:S03]  /*dfd0*/  ISETP.LT.OR P5, PT, R34, 0xc2, !P1 ;  /* 0x000000c22200780c */ /* 0x000fc60004fa1670 */
[----:B------:R0:W-:Y:S01]  /*dfe0*/  @!P4 STG.E.U8 desc[UR22][R24.64+0xc0], R7 ;  /* 0x0000c0071800c986 */ /* 0x0001e2000c101116 */
[----:B------:R-:W-:-:S03]  /*dff0*/  ISETP.LT.OR P4, PT, R34, 0xc9, !P2 ;  /* 0x000000c92200780c */ /* 0x000fc60005781670 */
[----:B------:R1:W-:Y:S01]  /*e000*/  @!P6 STG.E.U8 desc[UR22][R26.64+0xc0], R5 ;  /* 0x0000c0051a00e986 */ /* 0x0003e2000c101116 */
[----:B------:R-:W-:-:S03]  /*e010*/  ISETP.LT.OR P6, PT, R34, 0xca, !P2 ;  /* 0x000000ca2200780c */ /* 0x000fc600057c1670 */
[----:B------:R-:W2:Y:S04]  /*e020*/  LDL.LU R221, [R1+0x34] ;  /* 0x0000340001dd7983 */ /* 0x000ea80000300800 */
[----:B------:R1:W-:Y:S01]  /*e030*/  @!P5 STG.E.U8 desc[UR22][R26.64+0xc1], R9 ;  /* 0x0000c1091a00d986 */ /* 0x0003e2000c101116 */
[----:B0-----:R-:W-:Y:S01]  /*e040*/  F2FP.SATFINITE.E5M2.F32.PACK_AB_MERGE_C R7, RZ, R3, RZ ;  /* 0x00000003ff07723e */ /* 0x001fe200048060ff */
[----:B------:R-:W-:Y:S02]  /*e050*/  FMUL R3, R223, UR25 ;  /* 0x00000019df037c20 */ /* 0x000fe40008400000 */
[----:B------:R-:W-:Y:S01]  /*e060*/  @!P4 STG.E.U8 desc[UR22][R24.64+0xc8], R13 ;  /* 0x0000c80d1800c986 */ /* 0x000fe2000c101116 */
[----:B------:R-:W-:-:S03]  /*e070*/  ISETP.LT.OR P4, PT, R34, 0xc9, !P1 ;  /* 0x000000c92200780c */ /* 0x000fc60004f81670 */
[----:B------:R-:W2:Y:S01]  /*e080*/  LDL.LU R223, [R1+0x38] ;  /* 0x0000380001df7983 */ /* 0x000ea20000300800 */
[----:B-1----:R-:W-:Y:S02]  /*e090*/  F2FP.SATFINITE.E5M2.F32.PACK_AB_MERGE_C R5, RZ, R0, RZ ;  /* 0x00000000ff05723e */ /* 0x002fe400048060ff */
[----:B------:R-:W-:Y:S02]  /*e0a0*/  F2FP.SATFINITE.E5M2.F32.PACK_AB_MERGE_C R11, RZ, R2, RZ ;  /* 0x00000002ff0b723e */ /* 0x000fe400048060ff */
[----:B------:R-:W-:Y:S01]  /*e0b0*/  F2FP.SATFINITE.E5M2.F32.PACK_AB_MERGE_C R9, RZ, R3, RZ ;  /* 0x00000003ff09723e */ /* 0x000fe200048060ff */
[----:B------:R0:W-:Y:S04]  /*e0c0*/  @!P6 STG.E.U8 desc[UR22][R24.64+0xc9], R7 ;  /* 0x0000c9071800e986 */ /* 0x0001e8000c101116 */
[----:B------:R1:W-:Y:S01]  /*e0d0*/  @!P4 STG.E.U8 desc[UR22][R26.64+0xc8], R5 ;  /* 0x0000c8051a00c986 */ /* 0x0003e2000c101116 */
[----:B---3--:R-:W-:-:S03]  /*e0e0*/  FMUL R0, R222, UR25 ;  /* 0x00000019de007c20 */ /* 0x008fc60008400000 */
[----:B------:R-:W3:Y:S01]  /*e0f0*/  LDL.LU R222, [R1+0x3c] ;  /* 0x00003c0001de7983 */ /* 0x000ee20000300800 */
[----:B----4-:R-:W-:Y:S01]  /*e100*/  FMUL R2, R220, UR25 ;  /* 0x00000019dc027c20 */ /* 0x010fe20008400000 */
[----:B0-----:R-:W-:Y:S01]  /*e110*/  F2FP.SATFINITE.E5M2.F32.PACK_AB_MERGE_C R7, RZ, R0, RZ ;  /* 0x00000000ff07723e */ /* 0x001fe200048060ff */
[----:B------:R-:W-:Y:S02]  /*e120*/  FMUL R3, R225, UR25 ;  /* 0x00000019e1037c20 */ /* 0x000fe40008400000 */
[----:B------:R-:W4:Y:S01]  /*e130*/  LDL.LU R225, [R1+0x40] ;  /* 0x0000400001e17983 */ /* 0x000f220000300800 */
[----:B------:R-:W-:Y:S02]  /*e140*/  F2FP.SATFINITE.E5M2.F32.PACK_AB_MERGE_C R13, RZ, R2, RZ ;  /* 0x00000002ff0d723e */ /* 0x000fe400048060ff */
[----:B-1----:R-:W-:Y:S01]  /*e150*/  F2FP.SATFINITE.E5M2.F32.PACK_AB_MERGE_C R5, RZ, R3, RZ ;  /* 0x00000003ff05723e */ /* 0x002fe200048060ff */
[----:B--2---:R-:W-:Y:S02]  /*e160*/  FMUL R0, R224, UR25 ;  /* 0x00000019e0007c20 */ /* 0x004fe40008400000 */
[----:B------:R-:W2:Y:S01]  /*e170*/  LDL.LU R224, [R1+0x44] ;  /* 0x0000440001e07983 */ /* 0x000ea20000300800 */
[----:B------:R-:W-:-:S03]  /*e180*/  FMUL R2, R226, UR25 ;  /* 0x00000019e2027c20 */ /* 0x000fc60008400000 */
[----:B------:R-:W2:Y:S01]  /*e190*/  LDL.LU R226, [R1+0x48] ;  /* 0x0000480001e27983 */ /* 0x000ea20000300800 */
[----:B------:R-:W-:-:S03]  /*e1a0*/  FMUL R3, R227, UR25 ;  /* 0x00000019e3037c20 */ /* 0x000fc60008400000 */
[----:B------:R-:W2:Y:S01]  /*e1b0*/  LDL.LU R227, [R1+0x4c] ;  /* 0x00004c0001e37983 */ /* 0x000ea20000300800 */
[C---:B------:R-:W-:Y:S02]  /*e1c0*/  ISETP.LT.OR P5, PT, R34.reuse, 0xca, !P1 ;  /* 0x000000ca2200780c */ /* 0x040fe40004fa1670 */
[C---:B------:R-:W-:Y:S01]  /*e1d0*/  ISETP.LT.OR P6, PT, R34.reuse, 0xd1, !P2 ;  /* 0x000000d12200780c */ /* 0x040fe200057c1670 */
[----:B------:R-:W2:Y:S01]  /*e1e0*/  LDL.LU R219, [R1+0x50] ;  /* 0x0000500001db7983 */ /* 0x000ea20000300800 */
[----:B------:R-:W-:-:S03]  /*e1f0*/  ISETP.LT.OR P4, PT, R34, 0xd1, !P1 ;  /* 0x000000d12200780c */ /* 0x000fc60004f81670 */
[----:B------:R-:W2:Y:S04]  /*e200*/  LDL.LU R218, [R1+0x54] ;  /* 0x0000540001da7983 */ /* 0x000ea80000300800 */
[----:B------:R-:W2:Y:S04]  /*e210*/  LDL.LU R220, [R1+0x58] ;  /* 0x0000580001dc7983 */ /* 0x000ea80000300800 */
[----:B------:R0:W-:Y:S01]  /*e220*/  @!P5 STG.E.U8 desc[UR22][R26.64+0xc9], R11 ;  /* 0x0000c90b1a00d986 */ /* 0x0001e2000c101116 */
[----:B------:R-:W-:-:S03]  /*e230*/  ISETP.LT.OR P5, PT, R34, 0xd2, !P2 ;  /* 0x000000d22200780c */ /* 0x000fc600057a1670 */
[----:B------:R1:W-:Y:S01]  /*e240*/  @!P6 STG.E.U8 desc[UR22][R24.64+0xd0], R9 ;  /* 0x0000d0091800e986 */ /* 0x0003e2000c101116 */
[----:B------:R-:W-:Y:S02]  /*e250*/  ISETP.LT.OR P6, PT, R34, 0xd2, !P1 ;  /* 0x000000d22200780c */ /* 0x000fe40004fc1670 */
[----:B0-----:R-:W-:-:S07]  /*e260*/  F2FP.SATFINITE.E5M2.F32.PACK_AB_MERGE_C R11, RZ, R2, RZ ;  /* 0x00000002ff0b723e */ /* 0x001fce00048060ff */
[----:B------:R0:W-:Y:S01]  /*e270*/  @!P5 STG.E.U8 desc[UR22][R24.64+0xd1], R7 ;  /* 0x0000d1071800d986 */ /* 0x0001e2000c101116 */
[C---:B------:R-:W-:Y:S02]  /*e280*/  ISETP.LT.OR P5, PT, R34.reuse, 0xda, !P2 ;  /* 0x000000da2200780c */ /* 0x040fe400057a1670 */
[----:B-1----:R-:W-:Y:S01]  /*e290*/  F2FP.SATFINITE.E5M2.F32.PACK_AB_MERGE_C R9, RZ, R0, RZ ;  /* 0x00000000ff09723e */ /* 0x002fe200048060ff */
[----:B------:R-:W-:Y:S01]  /*e2a0*/  @!P4 STG.E.U8 desc[UR22][R26.64+0xd0], R13 ;  /* 0x0000d00d1a00c986 */ /* 0x000fe2000c101116 */
[C---:B------:R-:W-:Y:S01]  /*e2b0*/  ISETP.LT.OR P4, PT, R34.reuse, 0xd9, !P2 ;  /* 0x000000d92200780c */ /* 0x040fe20005781670 */
[----:B------:R-:W-:Y:S01]  /*e2c0*/  FMUL R0, R221, UR25 ;  /* 0x00000019dd007c20 */ /* 0x000fe20008400000 */
[----:B------:R-:W-:Y:S01]  /*e2d0*/  FMUL R2, R223, UR25 ;  /* 0x00000019df027c20 */ /* 0x000fe20008400000 */
[----:B------:R1:W-:Y:S01]  /*e2e0*/  @!P6 STG.E.U8 desc[UR22][R26.64+0xd1], R5 ;  /* 0x0000d1051a00e986 */ /* 0x0003e2000c101116 */
[----:B------:R-:W-:-:S03]  /*e2f0*/  ISETP.LT.OR P6, PT, R34, 0xd9, !P1 ;  /* 0x000000d92200780c */ /* 0x000fc60004fc1670 */
[----:B------:R-:W2:Y:S04]  /*e300*/  LDL.LU R221, [R1+0x5c] ;  /* 0x00005c0001dd7983 */ /* 0x000ea80000300800 */
[----:B------:R-:W2:Y:S01]  /*e310*/  LDL.LU R223, [R1+0x60] ;  /* 0x0000600001df7983 */ /* 0x000ea20000300800 */
[----:B0-----:R-:W-:Y:S02]  /*e320*/  F2FP.SATFINITE.E5M2.F32.PACK_AB_MERGE_C R7, RZ, R3, RZ ;  /* 0x00000003ff07723e */ /* 0x001fe400048060ff */
[----:B-1----:R-:W-:Y:S01]  /*e330*/  F2FP.SATFINITE.E5M2.F32.PACK_AB_MERGE_C R5, RZ, R0, RZ ;  /* 0x00000000ff05723e */ /* 0x002fe200048060ff */
[----:B------:R0:W-:Y:S01]  /*e340*/  @!P4 STG.E.U8 desc[UR22][R24.64+0xd8], R9 ;  /* 0x0000d8091800c986 */ /* 0x0001e2000c101116 */
[----:B------:R-:W-:-:S03]  /*e350*/  F2FP.SATFINITE.E5M2.F32.PACK_AB_MERGE_C R13, RZ, R2, RZ ;  /* 0x00000002ff0d723e */ /* 0x000fc600048060ff */
[----:B------:R-:W-:Y:S04]  /*e360*/  @!P5 STG.E.U8 desc[UR22][R24.64+0xd9], R11 ;  /* 0x0000d90b1800d986 */ /* 0x000fe8000c101116 */
[----:B------:R1:W-:Y:S01]  /*e370*/  @!P6 STG.E.U8 desc[UR22][R26.64+0xd8], R7 ;  /* 0x0000d8071a00e986 */ /* 0x0003e2000c101116 */
[----:B---3--:R-:W-:-:S03]  /*e380*/  FMUL R3, R222, UR25 ;  /* 0x00000019de037c20 */ /* 0x008fc60008400000 */
[----:B------:R-:W3:Y:S01]  /*e390*/  LDL.LU R222, [R1+0x64] ;  /* 0x0000640001de7983 */ /* 0x000ee20000300800 */
[----:B----4-:R-:W-:Y:S01]  /*e3a0*/  FMUL R0, R225, UR25 ;  /* 0x00000019e1007c20 */ /* 0x010fe20008400000 */
[----:B0-----:R-:W-:Y:S02]  /*e3b0*/  F2FP.SATFINITE.E5M2.F32.PACK_AB_MERGE_C R9, RZ, R3, RZ ;  /* 0x00000003ff09723e */ /* 0x001fe400048060ff */
[----:B------:R-:W4:Y:S02]  /*e3c0*/  LDL.LU R225, [R1+0x68] ;  /* 0x0000680001e17983 */ /* 0x000f240000300800 */
        /* <DEDUP_REMOVED lines=8> */
[C---:B------:R-:W-:Y:S02]  /*e450*/  ISETP.LT.OR P4, PT, R34.reuse, 0xe1, !P2 ;  /* 0x000000e12200780c */ /* 0x040fe40005781670 */
[----:B------:R-:W-:-:S09]  /*e460*/  ISETP.LT.OR P6, PT, R34, 0xe2, !P2 ;  /* 0x000000e22200780c */ /* 0x000fd200057c1670 */
[----:B------:R0:W-:Y:S01]  /*e470*/  @!P5 STG.E.U8 desc[UR22][R26.64+0xd9], R5 ;  /* 0x0000d9051a00d986 */ /* 0x0001e2000c101116 */
[----:B------:R-:W-:-:S03]  /*e480*/  ISETP.LT.OR P5, PT, R34, 0xe2, !P1 ;  /* 0x000000e22200780c */ /* 0x000fc60004fa1670 */
[----:B------:R-:W-:Y:S01]  /*e490*/  @!P4 STG.E.U8 desc[UR22][R24.64+0xe0], R13 ;  /* 0x0000e00d1800c986 */ /* 0x000fe2000c101116 */
[----:B------:R-:W-:-:S03]  /*e4a0*/  ISETP.LT.OR P4, PT, R34, 0xe1, !P1 ;  /* 0x000000e12200780c */ /* 0x000fc60004f81670 */
[----:B------:R1:W-:Y:S01]  /*e4b0*/  @!P6 STG.E.U8 desc[UR22][R24.64+0xe1], R9 ;  /* 0x0000e1091800e986 */ /* 0x0003e2000c101116 */
[----:B------:R-:W-:Y:S02]  /*e4c0*/  ISETP.LT.OR P6, PT, R34, 0xe9, !P2 ;  /* 0x000000e92200780c */ /* 0x000fe400057c1670 */
[----:B------:R-:W-:Y:S02]  /*e4d0*/  F2FP.SATFINITE.E5M2.F32.PACK_AB_MERGE_C R11, RZ, R2, RZ ;  /* 0x00000002ff0b723e */ /* 0x000fe400048060ff */
[----:B0-----:R-:W-:-:S03]  /*e4e0*/  F2FP.SATFINITE.E5M2.F32.PACK_AB_MERGE_C R5, RZ, R3, RZ ;  /* 0x00000003ff05723e */ /* 0x001fc600048060ff */
[----:B------:R-:W-:Y:S01]  /*e4f0*/  @!P5 STG.E.U8 desc[UR22][R26.64+0xe1], R11 ;  /* 0x0000e10b1a00d986 */ /* 0x000fe2000c101116 */
[----:B------:R-:W-:-:S03]  /*e500*/  ISETP.LT.OR P5, PT, R34, 0xea, !P2 ;  /* 0x000000ea2200780c */ /* 0x000fc600057a1670 */
[----:B------:R0:W-:Y:S01]  /*e510*/  @!P4 STG.E.U8 desc[UR22][R26.64+0xe0], R7 ;  /* 0x0000e0071a00c986 */ /* 0x0001e2000c101116 */
[----:B------:R-:W-:-:S03]  /*e520*/  ISETP.LT.OR P4, PT, R34, 0xe9, !P1 ;  /* 0x000000e92200780c */ /* 0x000fc60004f81670 */
[----:B------:R0:W-:Y:S01]  /*e530*/  @!P6 STG.E.U8 desc[UR22][R24.64+0xe8], R5 ;  /* 0x0000e8051800e986 */ /* 0x0001e2000c101116 */
[----:B------:R-:W-:Y:S01]  /*e540*/  ISETP.LT.OR P6, PT, R34, 0xea, !P1 ;  /* 0x000000ea2200780c */ /* 0x000fe20004fc1670 */
[----:B------:R-:W-:Y:S01]  /*e550*/  FMUL R2, R219, UR25 ;  /* 0x00000019db027c20 */ /* 0x000fe20008400000 */
[----:B------:R-:W-:Y:S01]  /*e560*/  FMUL R3, R218, UR25 ;  /* 0x00000019da037c20 */ /* 0x000fe20008400000 */
[----:B-1----:R-:W-:-:S03]  /*e570*/  F2FP.SATFINITE.E5M2.F32.PACK_AB_MERGE_C R9, RZ, R0, RZ ;  /* 0x00000000ff09723e */ /* 0x002fc600048060ff */
[----:B------:R-:W-:Y:S02]  /*e580*/  F2FP.SATFINITE.E5M2.F32.PACK_AB_MERGE_C R13, RZ, R2, RZ ;  /* 0x00000002ff0d723e */ /* 0x000fe400048060ff */
[----:B0-----:R-:W-:Y:S01]  /*e590*/  F2FP.SATFINITE.E5M2.F32.PACK_AB_MERGE_C R7, RZ, R3, RZ ;  /* 0x00000003ff07723e */ /* 0x001fe200048060ff */
[----:B------:R0:W-:Y:S01]  /*e5a0*/  @!P5 STG.E.U8 desc[UR22][R24.64+0xe9], R9 ;  /* 0x0000e9091800d986 */ /* 0x0001e2000c101116 */
[----:B------:R-:W-:-:S03]  /*e5b0*/  ISETP.LT.OR P5, PT, R34, 0xf2, !P2 ;  /* 0x000000f22200780c */ /* 0x000fc600057a1670 */
[----:B------:R-:W-:Y:S01]  /*e5c0*/  @!P4 STG.E.U8 desc[UR22][R26.64+0xe8], R13 ;  /* 0x0000e80d1a00c986 */ /* 0x000fe2000c101116 */
[----:B------:R-:W-:-:S03]  /*e5d0*/  ISETP.LT.OR P4, PT, R34, 0xf1, !P2 ;  /* 0x000000f12200780c */ /* 0x000fc60005781670 */
[----:B------:R1:W-:Y:S01]  /*e5e0*/  @!P6 STG.E.U8 desc[UR22][R26.64+0xe9], R7 ;  /* 0x0000e9071a00e986 */ /* 0x0003e2000c101116 */
[----:B------:R-:W-:Y:S01]  /*e5f0*/  ISETP.LT.OR P6, PT, R34, 0xf1, !P1 ;  /* 0x000000f12200780c */ /* 0x000fe20004fc1670 */
[----:B------:R-:W-:Y:S01]  /*e600*/  FMUL R0, R220, UR25 ;  /* 0x00000019dc007c20 */ /* 0x000fe20008400000 */
[----:B------:R-:W-:Y:S01]  /*e610*/  FMUL R2, R221, UR25 ;  /* 0x00000019dd027c20 */ /* 0x000fe20008400000 */
[----:B------:R-:W-:-:S03]  /*e620*/  FMUL R3, R223, UR25 ;  /* 0x00000019df037c20 */ /* 0x000fc60008400000 */
[----:B------:R-:W-:Y:S02]  /*e630*/  F2FP.SATFINITE.E5M2.F32.PACK_AB_MERGE_C R5, RZ, R0, RZ ;  /* 0x00000000ff05723e */ /* 0x000fe400048060ff */
[----:B------:R-:W-:Y:S02]  /*e640*/  F2FP.SATFINITE.E5M2.F32.PACK_AB_MERGE_C R11, RZ, R2, RZ ;  /* 0x00000002ff0b723e */ /* 0x000fe400048060ff */
[----:B0-----:R-:W-:Y:S01]  /*e650*/  F2FP.SATFINITE.E5M2.F32.PACK_AB_MERGE_C R9, RZ, R3, RZ ;  /* 0x00000003ff09723e */ /* 0x001fe200048060ff */
[----:B------:R-:W-:Y:S01]  /*e660*/  @!P4 STG.E.U8 desc[UR22][R24.64+0xf0], R5 ;  /* 0x0000f0051800c986 */ /* 0x000fe2000c101116 */
[----:B------:R-:W-:-:S03]  /*e670*/  ISETP.LT.OR P4, PT, R34, 0xf2, !P1 ;  /* 0x000000f22200780c */ /* 0x000fc60004f81670 */
[----:B------:R0:W-:Y:S01]  /*e680*/  @!P5 STG.E.U8 desc[UR22][R24.64+0xf1], R11 ;  /* 0x0000f10b1800d986 */ /* 0x0001e2000c101116 */
[C---:B------:R-:W-:Y:S02]  /*e690*/  ISETP.LT.OR P5, PT, R34.reuse, 0xf9, !P2 ;  /* 0x000000f92200780c */ /* 0x040fe400057a1670 */
[C---:B------:R-:W-:Y:S01]  /*e6a0*/  ISETP.LT.OR P2, PT, R34.reuse, 0xfa, !P2 ;  /* 0x000000fa2200780c */ /* 0x040fe20005741670 */
[----:B------:R0:W-:Y:S01]  /*e6b0*/  @!P6 STG.E.U8 desc[UR22][R26.64+0xf0], R9 ;  /* 0x0000f0091a00e986 */ /* 0x0001e2000c101116 */
[C---:B------:R-:W-:Y:S02]  /*e6c0*/  ISETP.LT.OR P6, PT, R34.reuse, 0xf9, !P1 ;  /* 0x000000f92200780c */ /* 0x040fe40004fc1670 */
[----:B------:R-:W-:Y:S01]  /*e6d0*/  ISETP.LT.OR P1, PT, R34, 0xfa, !P1 ;  /* 0x000000fa2200780c */ /* 0x000fe20004f21670 */
[----:B---3--:R-:W-:Y:S01]  /*e6e0*/  FMUL R0, R222, UR25 ;  /* 0x00000019de007c20 */ /* 0x008fe20008400000 */
[----:B----4-:R-:W-:-:S04]  /*e6f0*/  FMUL R2, R225, UR25 ;  /* 0x00000019e1027c20 */ /* 0x010fc80008400000 */
[----:B-1----:R-:W-:Y:S01]  /*e700*/  F2FP.SATFINITE.E5M2.F32.PACK_AB_MERGE_C R7, RZ, R0, RZ ;  /* 0x00000000ff07723e */ /* 0x002fe200048060ff */
[----:B--2---:R-:W-:Y:S01]  /*e710*/  FMUL R3, R224, UR25 ;  /* 0x00000019e0037c20 */ /* 0x004fe20008400000 */
[----:B------:R-:W-:Y:S01]  /*e720*/  FMUL R4, R226, UR25 ;  /* 0x00000019e2047c20 */ /* 0x000fe20008400000 */
[----:B0-----:R-:W-:-:S03]  /*e730*/  F2FP.SATFINITE.E5M2.F32.PACK_AB_MERGE_C R11, RZ, R2, RZ ;  /* 0x00000002ff0b723e */ /* 0x001fc600048060ff */
[----:B------:R-:W-:Y:S01]  /*e740*/  F2FP.SATFINITE.E5M2.F32.PACK_AB_MERGE_C R3, RZ, R3, RZ ;  /* 0x00000003ff03723e */ /* 0x000fe200048060ff */
[----:B------:R-:W-:Y:S01]  /*e750*/  FMUL R5, R227, UR25 ;  /* 0x00000019e3057c20 */ /* 0x000fe20008400000 */
[----:B------:R-:W-:Y:S01]  /*e760*/  F2FP.SATFINITE.E5M2.F32.PACK_AB_MERGE_C R9, RZ, R4, RZ ;  /* 0x00000004ff09723e */ /* 0x000fe200048060ff */
[----:B------:R0:W-:Y:S03]  /*e770*/  @!P4 STG.E.U8 desc[UR22][R26.64+0xf1], R7 ;  /* 0x0000f1071a00c986 */ /* 0x0001e6000c101116 */
[----:B------:R-:W-:Y:S01]  /*e780*/  F2FP.SATFINITE.E5M2.F32.PACK_AB_MERGE_C R5, RZ, R5, RZ ;  /* 0x00000005ff05723e */ /* 0x000fe200048060ff */
[----:B------:R0:W-:Y:S04]  /*e790*/  @!P5 STG.E.U8 desc[UR22][R24.64+0xf8], R11 ;  /* 0x0000f80b1800d986 */ /* 0x0001e8000c101116 */
[----:B------:R0:W-:Y:S04]  /*e7a0*/  @!P2 STG.E.U8 desc[UR22][R24.64+0xf9], R3 ;  /* 0x0000f9031800a986 */ /* 0x0001e8000c101116 */
[----:B------:R0:W-:Y:S04]  /*e7b0*/  @!P6 STG.E.U8 desc[UR22][R26.64+0xf8], R9 ;  /* 0x0000f8091a00e986 */ /* 0x0001e8000c101116 */
[----:B------:R0:W-:Y:S02]  /*e7c0*/  @!P1 STG.E.U8 desc[UR22][R26.64+0xf9], R5 ;  /* 0x0000f9051a009986 */ /* 0x0001e4000c101116 */
.L_x_297:
[----:B------:R-:W-:Y:S05]  /*e7d0*/  BSYNC B0 ;  /* 0x0000000000007941 */ /* 0x000fea0003800000 */
.L_x_39:
[----:B------:R-:W2:Y:S01]  /*e7e0*/  LDL.LU R22, [R1+0x80] ;  /* 0x0000800001167983 */ /* 0x000ea20000300800 */
[----:B0-----:R-:W-:Y:S01]  /*e7f0*/  IMAD.U32 R3, RZ, RZ, UR18 ;  /* 0x00000012ff037e24 */ /* 0x001fe2000f8e00ff */
[----:B------:R-:W-:Y:S02]  /*e800*/  ULDC.64 UR6, c[0x0][0x650] ;  /* 0x0001940000067ab9 */ /* 0x000fe40000000a00 */
[----:B------:R-:W3:Y:S01]  /*e810*/  LDL.LU R19, [R1+0x84] ;  /* 0x0000840001137983 */ /* 0x000ee20000300800 */
[----:B-----5:R-:W-:Y:S01]  /*e820*/  IMAD.U32 R0, RZ, RZ, UR20 ;  /* 0x00000014ff007e24 */ /* 0x020fe2000f8e00ff */
[----:B------:R0:W-:Y:S01]  /*e830*/  SYNCS.ARRIVE.TRANS64.A1T0 RZ, [R3+UR29], RZ ;  /* 0x000000ff03ff79a7 */ /* 0x0001e2000810001d */
[----:B------:R-:W-:Y:S02]  /*e840*/  IMAD.U32 R2, RZ, RZ, UR20 ;  /* 0x00000014ff027e24 */ /* 0x000fe4000f8e00ff */
[----:B------:R-:W-:Y:S02]  /*e850*/  IMAD.MOV.U32 R4, RZ, RZ, -0x1 ;  /* 0xffffffffff047424 */ /* 0x000fe400078e00ff */
[----:B0-----:R-:W-:Y:S01]  /*e860*/  IMAD.U32 R3, RZ, RZ, UR15 ;  /* 0x0000000fff037e24 */ /* 0x001fe2000f8e00ff */
[----:B---3--:R-:W-:-:S02]  /*e870*/  LEA R19, P1, R0, R19, 0x1 ;  /* 0x0000001300137211 */ /* 0x008fc400078208ff */
[----:B------:R-:W-:Y:S02]  /*e880*/  PRMT R0, RZ, 0x7610, R0 ;  /* 0x00007610ff007816 */ /* 0x000fe40000000000 */
[----:B--2---:R-:W-:Y:S01]  /*e890*/  LEA.HI.X R22, R2, R22, R3, 0x1, P1 ;  /* 0x0000001602167211 */ /* 0x004fe200008f0c03 */
[----:B------:R-:W-:Y:S01]  /*e8a0*/  IMAD.MOV.U32 R2, RZ, RZ, -0x1 ;  /* 0xffffffffff027424 */ /* 0x000fe200078e00ff */
[----:B------:R0:W-:Y:S01]  /*e8b0*/  STL [R1+0x84], R19 ;  /* 0x0000841301007387 */ /* 0x0001e20000100800 */
[----:B------:R-:W-:Y:S01]  /*e8c0*/  IMAD.MOV.U32 R3, RZ, RZ, -0x1 ;  /* 0xffffffffff037424 */ /* 0x000fe200078e00ff */
[----:B------:R-:W-:Y:S02]  /*e8d0*/  ISETP.GE.U32.AND P1, PT, R19, UR6, PT ;  /* 0x0000000613007c0c */ /* 0x000fe4000bf26070 */
[----:B------:R0:W-:Y:S02]  /*e8e0*/  STL [R1+0x80], R22 ;  /* 0x0000801601007387 */ /* 0x0001e40000100800 */
[----:B------:R-:W-:-:S02]  /*e8f0*/  ISETP.GE.U32.AND.EX P1, PT, R22, UR7, PT, P1 ;  /* 0x0000000716007c0c */ /* 0x000fc4000bf26110 */
[----:B------:R0:W-:Y:S04]  /*e900*/  STL [R1+0x88], R4 ;  /* 0x0000880401007387 */ /* 0x0001e80000100800 */
[----:B------:R0:W-:Y:S04]  /*e910*/  STL [R1+0x78], R2 ;  /* 0x0000780201007387 */ /* 0x0001e80000100800 */
[----:B------:R0:W-:Y:S03]  /*e920*/  STL [R1+0x8c], R3 ;  /* 0x00008c0301007387 */ /* 0x0001e60000100800 */
[----:B------:R-:W-:Y:S05]  /*e930*/  @P1 BRA `(.L_x_298) ;  /* 0x0000000400741947 */ /* 0x000fea0003800000 */
[----:B------:R-:W2:Y:S01]  /*e940*/  S2R R14, SR_CTAID.X ;  /* 0x00000000000e7919 */ /* 0x000ea20000002500 */
[----:B------:R-:W3:Y:S01]  /*e950*/  LDC.64 R8, c[0x0][0x628] ;  /* 0x00018a00ff087b82 */ /* 0x000ee20000000a00 */
[----:B------:R-:W-:Y:S01]  /*e960*/  ULDC UR6, c[0x0][0x150] ;  /* 0x0000540000067ab9 */ /* 0x000fe20000000800 */
[----:B------:R-:W-:Y:S01]  /*e970*/  IMAD.MOV.U32 R6, RZ, RZ, R19 ;  /* 0x000000ffff067224 */ /* 0x000fe200078e0013 */
[----:B------:R-:W0:Y:S01]  /*e980*/  S2R R16, SR_CTAID.Y ;  /* 0x0000000000107919 */ /* 0x000e220000002600 */
[----:B------:R-:W-:-:S04]  /*e990*/  IMAD.MOV.U32 R7, RZ, RZ, R22 ;  /* 0x000000ffff077224 */ /* 0x000fc800078e0016 */
[----:B------:R-:W0:Y:S08]  /*e9a0*/  LDC R17, c[0x0][0x144] ;  /* 0x00005100ff117b82 */ /* 0x000e300000000800 */
[----:B------:R-:W0:Y:S08]  /*e9b0*/  LDC R10, c[0x0][0x630] ;  /* 0x00018c00ff0a7b82 */ /* 0x000e300000000800 */
[----:B------:R-:W0:Y:S01]  /*e9c0*/  LDC.64 R12, c[0x0][0x620] ;  /* 0x00018800ff0c7b82 */ /* 0x000e220000000a00 */
[----:B---3--:R-:W-:-:S04]  /*e9d0*/  ISETP.NE.U32.AND P1, PT, R8, RZ, PT ;  /* 0x000000ff0800720c */ /* 0x008fc80003f25070 */
[----:B------:R-:W-:Y:S02]  /*e9e0*/  ISETP.NE.AND.EX P1, PT, R9, RZ, PT, P1 ;  /* 0x000000ff0900720c */ /* 0x000fe40003f25310 */
[----:B--2---:R-:W-:-:S05]  /*e9f0*/  I2FP.F32.U32 R0, R14 ;  /* 0x0000000e00007245 */ /* 0x004fca0000201000 */
[----:B------:R-:W-:-:S04]  /*ea00*/  FMUL R0, R0, UR6 ;  /* 0x0000000600007c20 */ /* 0x000fc80008400000 */
[----:B------:R2:W3:Y:S02]  /*ea10*/  F2I.U32.TRUNC.NTZ R15, R0 ;  /* 0x00000000000f7305 */ /* 0x0004e4000020f000 */
[----:B------:R-:W-:Y:S05]  /*ea20*/  @!P1 BRA `(.L_x_299) ;  /* 0x0000000000289947 */ /* 0x000fea0003800000 */
[----:B--2---:R-:W2:Y:S02]  /*ea30*/  LDC R0, c[0x0][0x634] ;  /* 0x00018d00ff007b82 */ /* 0x004ea40000000800 */
[----:B--2---:R-:W-:-:S05]  /*ea40*/  IADD3 R7, P1, R19, R0, RZ ;  /* 0x0000000013077210 */ /* 0x004fca0007f3e0ff */
[----:B------:R-:W-:-:S04]  /*ea50*/  IMAD.X R11, RZ, RZ, R22, P1 ;  /* 0x000000ffff0b7224 */ /* 0x000fc800008e0616 */
[----:B0-----:R-:W-:-:S04]  /*ea60*/  IMAD.WIDE.U32 R2, R11, R8, RZ ;  /* 0x000000080b027225 */ /* 0x001fc800078e00ff */
[----:B------:R-:W-:-:S04]  /*ea70*/  IMAD.WIDE.U32 R4, P1, R7, R9, R2 ;  /* 0x0000000907047225 */ /* 0x000fc80007820002 */
[----:B------:R-:W-:-:S04]  /*ea80*/  IMAD.WIDE.U32 R2, R7, R8, RZ ;  /* 0x0000000807027225 */ /* 0x000fc800078e00ff */
[----:B------:R-:W-:Y:S01]  /*ea90*/  IMAD.X R7, RZ, RZ, RZ, P1 ;  /* 0x000000ffff077224 */ /* 0x000fe200008e06ff */
[----:B------:R-:W-:Y:S01]  /*eaa0*/  IADD3 RZ, P1, R3, R4, RZ ;  /* 0x0000000403ff7210 */ /* 0x000fe20007f3e0ff */
[----:B------:R-:W-:-:S04]  /*eab0*/  IMAD.MOV.U32 R6, RZ, RZ, R5 ;  /* 0x000000ffff067224 */ /* 0x000fc800078e0005 */
[----:B------:R-:W-:-:S08]  /*eac0*/  IMAD.WIDE.U32.X R6, R11, R9, R6, P1 ;  /* 0x000000090b067225 */ /* 0x000fd000008e0406 */
.L_x_299:
[-CC-:B0-----:R-:W-:Y:S01]  /*ead0*/  SHF.R.U64 R11, R6, R10.reuse, R7.reuse ;  /* 0x0000000a060b7219 */ /* 0x181fe20000001207 */
[----:B------:R-:W0:Y:S01]  /*eae0*/  LDC.64 R20, c[0x0][0x640] ;  /* 0x00019000ff147b82 */ /* 0x000e220000000a00 */
[----:B--2---:R-:W-:Y:S01]  /*eaf0*/  SHF.R.U32.HI R0, RZ, R10, R7 ;  /* 0x0000000aff007219 */ /* 0x004fe20000011607 */
[----:B------:R-:W-:Y:S01]  /*eb00*/  IMAD.MOV.U32 R2, RZ, RZ, R19 ;  /* 0x000000ffff027224 */ /* 0x000fe200078e0013 */
[----:B------:R-:W-:Y:S01]  /*eb10*/  IADD3 R5, P1, RZ, -R11, RZ ;  /* 0x8000000bff057210 */ /* 0x000fe20007f3e0ff */
[----:B---3--:R-:W-:Y:S01]  /*eb20*/  IMAD.MOV R15, RZ, RZ, -R15 ;  /* 0x000000ffff0f7224 */ /* 0x008fe200078e0a0f */
[----:B------:R-:W-:Y:S01]  /*eb30*/  ULDC UR6, c[0x0][0x154] ;  /* 0x0000550000067ab9 */ /* 0x000fe20000000800 */
[----:B------:R-:W-:Y:S02]  /*eb40*/  IMAD.MOV.U32 R7, RZ, RZ, 0x1 ;  /* 0x00000001ff077424 */ /* 0x000fe400078e00ff */
[----:B------:R-:W2:Y:S01]  /*eb50*/  LDC R4, c[0x0][0x618] ;  /* 0x00018600ff047b82 */ /* 0x000ea20000000800 */
[----:B------:R-:W-:-:S02]  /*eb60*/  IMAD.X R3, RZ, RZ, ~R0, P1 ;  /* 0x000000ffff037224 */ /* 0x000fc400008e0e00 */
[----:B------:R-:W-:Y:S02]  /*eb70*/  IMAD R17, R17, R15, R14 ;  /* 0x0000000f11117224 */ /* 0x000fe400078e020e */
[-C--:B------:R-:W-:Y:S02]  /*eb80*/  IMAD R0, R3, R12.reuse, RZ ;  /* 0x0000000c03007224 */ /* 0x080fe400078e02ff */
[----:B------:R-:W-:Y:S01]  /*eb90*/  IMAD.MOV.U32 R3, RZ, RZ, R22 ;  /* 0x000000ffff037224 */ /* 0x000fe200078e0016 */
[----:B------:R-:W3:Y:S01]  /*eba0*/  LDC R6, c[0x0][0x608] ;  /* 0x00018200ff067b82 */ /* 0x000ee20000000800 */
[----:B------:R-:W-:-:S04]  /*ebb0*/  IMAD.WIDE.U32 R2, R5, R12, R2 ;  /* 0x0000000c05027225 */ /* 0x000fc800078e0002 */
[----:B------:R-:W-:-:S03]  /*ebc0*/  IMAD R5, R5, R13, R0 ;  /* 0x0000000d05057224 */ /* 0x000fc600078e0200 */
[----:B------:R-:W5:Y:S01]  /*ebd0*/  LDC R18, c[0x0][0x658] ;  /* 0x00019600ff127b82 */ /* 0x000f620000000800 */
[----:B------:R-:W-:Y:S01]  /*ebe0*/  I2FP.F32.U32 R0, R16 ;  /* 0x0000001000007245 */ /* 0x000fe20000201000 */
[----:B------:R-:W-:Y:S01]  /*ebf0*/  IMAD.IADD R3, R3, 0x1, R5 ;  /* 0x0000000103037824 */ /* 0x000fe200078e0205 */
[----:B0-----:R-:W-:Y:S01]  /*ec00*/  ISETP.NE.U32.AND P1, PT, R20, RZ, PT ;  /* 0x000000ff1400720c */ /* 0x001fe20003f25070 */
[----:B------:R-:W-:Y:S02]  /*ec10*/  IMAD.MOV.U32 R5, RZ, RZ, -0x1 ;  /* 0xffffffffff057424 */ /* 0x000fe400078e00ff */
[----:B------:R-:W-:Y:S02]  /*ec20*/  FMUL R0, R0, UR6 ;  /* 0x0000000600007c20 */ /* 0x000fe40008400000 */
[----:B------:R-:W0:Y:S01]  /*ec30*/  LDC R15, c[0x0][0x148] ;  /* 0x00005200ff0f7b82 */ /* 0x000e220000000800 */
[----:B--2---:R-:W-:Y:S01]  /*ec40*/  SHF.R.U64 R10, R2, R4, R3 ;  /* 0x00000004020a7219 */ /* 0x004fe20000001203 */
[----:B------:R2:W0:Y:S01]  /*ec50*/  F2I.U32.TRUNC.NTZ R13, R0 ;  /* 0x00000000000d7305 */ /* 0x000422000020f000 */
[----:B------:R-:W-:-:S02]  /*ec60*/  ISETP.NE.AND.EX P1, PT, R21, RZ, PT, P1 ;  /* 0x000000ff1500720c */ /* 0x000fc40003f25310 */
[----:B------:R-:W-:-:S03]  /*ec70*/  SHF.R.U32.HI R3, RZ, R4, R3 ;  /* 0x00000004ff037219 */ /* 0x000fc60000011603 */
[----:B------:R-:W0:Y:S01]  /*ec80*/  LDC R14, c[0x0][0x600] ;  /* 0x00018000ff0e7b82 */ /* 0x000e220000000800 */
[-CC-:B---3--:R-:W-:Y:S02]  /*ec90*/  SHF.R.U64 R8, R10, R6.reuse, R3.reuse ;  /* 0x000000060a087219 */ /* 0x188fe40000001203 */
[----:B------:R-:W-:-:S05]  /*eca0*/  SHF.R.U32.HI R3, RZ, R6, R3 ;  /* 0x00000006ff037219 */ /* 0x000fca0000011603 */
[----:B------:R-:W3:Y:S01]  /*ecb0*/  LDC R22, c[0x0][0x648] ;  /* 0x00019200ff167b82 */ /* 0x000ee20000000800 */
[-CC-:B-----5:R-:W-:Y:S02]  /*ecc0*/  SHF.R.U64 R12, R8, R18.reuse, R3.reuse ;  /* 0x00000012080c7219 */ /* 0x1a0fe40000001203 */
[-C--:B------:R-:W-:Y:S02]  /*ecd0*/  SHF.L.U32 R5, R5, R18.reuse, RZ ;  /* 0x0000001205057219 */ /* 0x080fe400000006ff */
[-C--:B------:R-:W-:Y:S01]  /*ece0*/  SHF.R.U32.HI R3, RZ, R18.reuse, R3 ;  /* 0x00000012ff037219 */ /* 0x080fe20000011603 */
[----:B------:R-:W-:Y:S01]  /*ecf0*/  IMAD.MOV.U32 R2, RZ, RZ, R12 ;  /* 0x000000ffff027224 */ /* 0x000fe200078e000c */
[----:B------:R-:W-:Y:S01]  /*ed00*/  SHF.L.U32 R18, R7, R18, RZ ;  /* 0x0000001207127219 */ /* 0x000fe200000006ff */
[----:B------:R-:W0:Y:S01]  /*ed10*/  LDC R23, c[0x0][0x638] ;  /* 0x00018e00ff177b82 */ /* 0x000e220000000800 */
[----:B------:R-:W-:-:S07]  /*ed20*/  LOP3.LUT R19, RZ, R5, RZ, 0x33, !PT ;  /* 0x00000005ff137212 */ /* 0x000fce00078e33ff */
[----:B------:R-:W0:Y:S01]  /*ed30*/  LDC R24, c[0x0][0x610] ;  /* 0x00018400ff187b82 */ /* 0x000e220000000800 */
[----:B--2---:R-:W-:Y:S05]  /*ed40*/  @!P1 BRA `(.L_x_300) ;  /* 0x0000000000289947 */ /* 0x004fea0003800000 */
[----:B------:R-:W2:Y:S02]  /*ed50*/  LDC R7, c[0x0][0x64c] ;  /* 0x00019300ff077b82 */ /* 0x000ea40000000800 */
[----:B--2---:R-:W-:-:S05]  /*ed60*/  IADD3 R7, P1, R12, R7, RZ ;  /* 0x000000070c077210 */ /* 0x004fca0007f3e0ff */
        /* <DEDUP_REMOVED lines=8> */
.L_x_300:
[----:B---3--:R-:W-:Y:S01]  /*edf0*/  SHF.R.U64 R0, R2, R22, R3 ;  /* 0x0000001602007219 */ /* 0x008fe20000001203 */
[----:B0-----:R-:W-:Y:S01]  /*ee00*/  VIADD R7, R14, 0xffffffff ;  /* 0xffffffff0e077836 */ /* 0x001fe20000000000 */
[----:B------:R-:W-:Y:S01]  /*ee10*/  LOP3.LUT R5, R8, R19, RZ, 0xc0, !PT ;  /* 0x0000001308057212 */ /* 0x000fe200078ec0ff */
[----:B------:R-:W-:Y:S02]  /*ee20*/  IMAD.MOV R13, RZ, RZ, -R13 ;  /* 0x000000ffff0d7224 */ /* 0x000fe400078e0a0d */
[----:B------:R-:W-:Y:S02]  /*ee30*/  IMAD.MOV R3, RZ, RZ, -R0 ;  /* 0x000000ffff037224 */ /* 0x000fe400078e0a00 */
[----:B------:R-:W-:Y:S01]  /*ee40*/  IMAD R2, R18, R0, R5 ;  /* 0x0000000012027224 */ /* 0x000fe200078e0205 */
[----:B------:R-:W-:Y:S01]  /*ee50*/  LOP3.LUT R5, R10, R7, RZ, 0xc0, !PT ;  /* 0x000000070a057212 */ /* 0x000fe200078ec0ff */
[----:B------:R-:W-:Y:S02]  /*ee60*/  @P3 IMAD R17, R15, R13, R16 ;  /* 0x0000000d0f113224 */ /* 0x000fe400078e0210 */
[----:B------:R-:W-:-:S02]  /*ee70*/  IMAD R0, R3, R23, R12 ;  /* 0x0000001703007224 */ /* 0x000fc400078e020c */
[----:B------:R-:W-:Y:S02]  /*ee80*/  IMAD.MOV.U32 R4, RZ, RZ, 0x1 ;  /* 0x00000001ff047424 */ /* 0x000fe400078e00ff */
[----:B------:R-:W-:Y:S02]  /*ee90*/  IMAD R2, R2, R24, R17 ;  /* 0x0000001802027224 */ /* 0x000fe400078e0211 */
[----:B------:R-:W-:Y:S01]  /*eea0*/  IMAD R3, R0, R14, R5 ;  /* 0x0000000e00037224 */ /* 0x000fe200078e0205 */
[----:B------:R-:W-:-:S04]  /*eeb0*/  PRMT R0, R4, 0x7610, R0 ;  /* 0x0000761004007816 */ /* 0x000fc80000000000 */
[----:B------:R-:W-:Y:S02]  /*eec0*/  SEL R4, R3, R2, !P3 ;  /* 0x0000000203047207 */ /* 0x000fe40005800000 */
[----:B------:R-:W-:-:S03]  /*eed0*/  SEL R2, R2, R3, !P3 ;  /* 0x0000000302027207 */ /* 0x000fc60005800000 */
[----:B------:R2:W-:Y:S04]  /*eee0*/  STL [R1+0x8c], R4 ;  /* 0x00008c0401007387 */ /* 0x0005e80000100800 */
[----:B------:R2:W-:Y:S04]  /*eef0*/  STL [R1+0x78], R11 ;  /* 0x0000780b01007387 */ /* 0x0005e80000100800 */
[----:B------:R2:W-:Y:S02]  /*ef00*/  STL [R1+0x88], R2 ;  /* 0x0000880201007387 */ /* 0x0005e40000100800 */
.L_x_298:
[----:B------:R-:W-:Y:S01]  /*ef10*/  LOP3.LUT P1, RZ, R0, 0xff, RZ, 0xc0, !PT ;  /* 0x000000ff00ff7812 */ /* 0x000fe2000782c0ff */
[----:B------:R-:W-:-:S12]  /*ef20*/  ULOP3.LUT UR30, UR30, 0x1, URZ, 0x3c, !UPT ;  /* 0x000000011e1e7892 */ /* 0x000fd8000f8e3c3f */
[----:B------:R-:W-:Y:S05]  /*ef30*/  @P1 BRA `(.L_x_301) ;  /* 0xffffff2400f01947 */ /* 0x000fea000383ffff */
[----:B------:R-:W-:Y:S05]  /*ef40*/  EXIT ;  /* 0x000000000000794d */ /* 0x000fea0003800000 */
.L_x_17:
[----:B------:R-:W-:-:S08]  /*ef50*/  ISETP.NE.AND P0, PT, RZ, UR6, PT ;  /* 0x00000006ff007c0c */ /* 0x000fd0000bf05270 */
[----:B0123--:R-:W0:-:S00]  /*ef60*/  USETMAXREG.DEALLOC.CTAPOOL 0x28 ;  /* 0x00000028000079c8 */ /* 0x00fe0000080e0500 */
[----:B------:R-:W-:Y:S05]  /*ef70*/  @P0 EXIT ;  /* 0x000000000000094d */ /* 0x000fea0003800000 */
[----:B0-----:R-:W-:Y:S01]  /*ef80*/  LOP3.LUT P0, RZ, R0, 0xff, RZ, 0xc0, !PT ;  /* 0x000000ff00ff7812 */ /* 0x001fe2000780c0ff */
[----:B------:R-:W-:Y:S02]  /*ef90*/  IMAD.MOV.U32 R0, RZ, RZ, 0x1 ;  /* 0x00000001ff007424 */ /* 0x000fe400078e00ff */
[----:B------:R-:W-:-:S10]  /*efa0*/  IMAD.MOV.U32 R9, RZ, RZ, RZ ;  /* 0x000000ffff097224 */ /* 0x000fd400078e00ff */
[----:B------:R-:W-:Y:S05]  /*efb0*/  @!P0 BRA `(.L_x_302) ;  /* 0x0000000c00608947 */ /* 0x000fea0003800000 */
[----:B------:R-:W0:Y:S01]  /*efc0*/  S2UR UR8, SR_CgaCtaId ;  /* 0x00000000000879c3 */ /* 0x000e220000008800 */
[----:B------:R-:W-:Y:S01]  /*efd0*/  LOP3.LUT P0, RZ, R2, 0x1f, RZ, 0xc0, !PT ;  /* 0x0000001f02ff7812 */ /* 0x000fe2000780c0ff */
[----:B------:R-:W-:Y:S01]  /*efe0*/  ULDC UR5, c[0x0][0x658] ;  /* 0x0001960000057ab9 */ /* 0x000fe20000000800 */
[----:B------:R-:W-:Y:S01]  /*eff0*/  UMOV UR6, 0xffffffff ;  /* 0xffffffff00067882 */ /* 0x000fe20000000000 */
[----:B------:R-:W-:Y:S01]  /*f000*/  BSSY B0, `(.L_x_302) ;  /* 0x00000d3000007945 */ /* 0x000fe20003800000 */
[----:B------:R-:W-:Y:S01]  /*f010*/  USHF.L.U32 UR6, UR6, UR5, URZ ;  /* 0x0000000506067299 */ /* 0x000fe2000800063f */
[C---:B------:R-:W-:Y:S01]  /*f020*/  ISETP.NE.AND P2, PT, R3.reuse, RZ, PT ;  /* 0x000000ff0300720c */ /* 0x040fe20003f45270 */
[----:B------:R-:W-:Y:S01]  /*f030*/  IMAD.MOV.U32 R10, RZ, RZ, 0x1 ;  /* 0x00000001ff0a7424 */ /* 0x000fe200078e00ff */
[----:B------:R-:W-:Y:S01]  /*f040*/  ISETP.NE.OR P0, PT, R3, RZ, !P0 ;  /* 0x000000ff0300720c */ /* 0x000fe20004705670 */
[----:B------:R-:W-:Y:S01]  /*f050*/  IMAD.MOV.U32 R0, RZ, RZ, 0x1 ;  /* 0x00000001ff007424 */ /* 0x000fe200078e00ff */
[----:B------:R-:W-:Y:S01]  /*f060*/  ULDC UR4, c[0x0][0x600] ;  /* 0x0001800000047ab9 */ /* 0x000fe20000000800 */
[----:B------:R-:W-:Y:S01]  /*f070*/  IMAD.MOV.U32 R9, RZ, RZ, RZ ;  /* 0x000000ffff097224 */ /* 0x000fe200078e00ff */
[----:B------:R-:W-:Y:S01]  /*f080*/  UMOV UR7, 0x1 ;  /* 0x0000000100077882 */ /* 0x000fe20000000000 */
[----:B------:R-:W-:-:S02]  /*f090*/  UIADD3 UR28, UR14, 0x1, URZ ;  /* 0x000000010e1c7890 */ /* 0x000fc4000fffe03f */
[----:B------:R-:W-:Y:S02]  /*f0a0*/  ULOP3.LUT UR25, UR13, 0x2, URZ, 0xfc, !UPT ;  /* 0x000000020d197892 */ /* 0x000fe4000f8efc3f */
[----:B------:R-:W-:Y:S02]  /*f0b0*/  UIADD3 UR4, UR4, -0x1, URZ ;  /* 0xffffffff04047890 */ /* 0x000fe4000fffe03f */
[----:B------:R-:W-:Y:S02]  /*f0c0*/  USHF.L.U32 UR22, UR7, UR5, URZ ;  /* 0x0000000507167299 */ /* 0x000fe4000800063f */
[----:B------:R-:W-:Y:S01]  /*f0d0*/  ULOP3.LUT UR19, URZ, UR6, URZ, 0x33, !UPT ;  /* 0x000000063f137292 */ /* 0x000fe2000f8e333f */
[----:B------:R-:W-:Y:S01]  /*f0e0*/  ULDC.64 UR26, c[0x0][0x198] ;  /* 0x00006600001a7ab9 */ /* 0x000fe20000000a00 */
[----:B0-----:R-:W-:-:S10]  /*f0f0*/  IMAD.U32 R8, RZ, RZ, UR8 ;  /* 0x00000008ff087e24 */ /* 0x001fd4000f8e00ff */
.L_x_314:
[----:B------:R-:W-:-:S03]  /*f100*/  UMOV UR5, 0xffffffff ;  /* 0xffffffff00057882 */ /* 0x000fc60000000000 */
[----:B01----:R-:W-:Y:S05]  /*f110*/  BRA.DIV UR5, `(.L_x_303) ;  /* 0x0000001205107947 */ /* 0x003fea000b800000 */
[----:B------:R-:W-:-:S13]  /*f120*/  ELECT P1, URZ, PT ;  /* 0x00000000003f782f */ /* 0x000fda0003820000 */
.L_x_326:
[----:B------:R-:W0:Y:S01]  /*f130*/  LDC R2, c[0x0][0x28c] ;  /* 0x0000a300ff027b82 */ /* 0x000e220000000800 */
[----:B------:R-:W-:Y:S01]  /*f140*/  BSSY B1, `(.L_x_304) ;  /* 0x000003f000017945 */ /* 0x000fe20003800000 */
[----:B0-----:R-:W-:-:S13]  /*f150*/  ISETP.LT.OR P1, PT, R2, 0x1, !P1 ;  /* 0x000000010200780c */ /* 0x001fda0004f21670 */
[----:B------:R-:W-:Y:S05]  /*f160*/  @P1 BRA `(.L_x_305) ;  /* 0x0000000000f01947 */ /* 0x000fea0003800000 */
[----:B------:R-:W2:Y:S04]  /*f170*/  LDL.LU R4, [R1+0x88] ;  /* 0x0000880001047983 */ /* 0x000ea80000300800 */
[----:B------:R-:W3:Y:S01]  /*f180*/  LDL.LU R3, [R1+0x8c] ;  /* 0x00008c0001037983 */ /* 0x000ee20000300800 */
[----:B------:R-:W-:Y:S02]  /*f190*/  IMAD.MOV.U32 R13, RZ, RZ, RZ ;  /* 0x000000ffff0d7224 */ /* 0x000fe400078e00ff */
[----:B------:R-:W-:Y:S02]  /*f1a0*/  IMAD.U32 R14, RZ, RZ, UR28 ;  /* 0x0000001cff0e7e24 */ /* 0x000fe4000f8e00ff */
[----:B------:R-:W-:Y:S02]  /*f1b0*/  IMAD.MOV.U32 R2, RZ, RZ, R0 ;  /* 0x000000ffff027224 */ /* 0x000fe400078e0000 */
[----:B--2---:R-:W-:-:S02]  /*f1c0*/  IMAD R8, R4, 0x2, R8 ;  /* 0x0000000204087824 */ /* 0x004fc400078e0208 */
[----:B---3--:R-:W-:Y:S02]  /*f1d0*/  IMAD.SHL.U32 R7, R3, 0x100, RZ ;  /* 0x0000010003077824 */ /* 0x008fe400078e00ff */
[----:B------:R-:W-:Y:S02]  /*f1e0*/  IMAD.MOV.U32 R3, RZ, RZ, R9 ;  /* 0x000000ffff037224 */ /* 0x000fe400078e0009 */
[----:B------:R-:W-:-:S07]  /*f1f0*/  IMAD.SHL.U32 R6, R8, 0x20, RZ ;  /* 0x0000002008067824 */ /* 0x000fce00078e00ff */
.L_x_309:
[----:B------:R-:W0:Y:S01]  /*f200*/  S2UR UR5, SR_CgaCtaId ;  /* 0x00000000000579c3 */ /* 0x000e220000008800 */
[----:B------:R-:W-:Y:S02]  /*f210*/  MOV R5, 0x400 ;  /* 0x0000040000057802 */ /* 0x000fe40000000f00 */
[----:B------:R-:W-:Y:S01]  /*f220*/  SHF.L.U32 R4, R2, 0x1f, RZ ;  /* 0x0000001f02047819 */ /* 0x000fe200000006ff */
[----:B0-----:R-:W-:-:S05]  /*f230*/  IMAD.U32 R8, RZ, RZ, UR5 ;  /* 0x00000005ff087e24 */ /* 0x001fca000f8e00ff */
[----:B------:R-:W-:Y:S02]  /*f240*/  LEA R12, R8, R5, 0x18 ;  /* 0x00000005080c7211 */ /* 0x000fe400078ec0ff */
[----:B------:R-:W0:Y:S03]  /*f250*/  @!P2 LDC R5, c[0x0][0x500] ;  /* 0x00014000ff05ab82 */ /* 0x000e260000000800 */
[----:B------:R-:W-:-:S04]  /*f260*/  IMAD R11, R3, 0x8, R12 ;  /* 0x00000008030b7824 */ /* 0x000fc800078e020c */
[----:B------:R-:W1:Y:S02]  /*f270*/  SYNCS.PHASECHK.TRANS64.TRYWAIT P1, [R11+URZ+0x18], R4 ;  /* 0x000018040b0075a7 */ /* 0x000e64000802017f */
[----:B-1----:R-:W-:Y:S05]  /*f280*/  @!P1 BRA `(.L_x_306) ;  /* 0x0000000c00d49947 */ /* 0x002fea0003800000 */
.L_x_327:
[----:B------:R-:W-:Y:S01]  /*f290*/  UPRMT UR5, UR25, 0x9910, URZ ;  /* 0x0000991019057896 */ /* 0x000fe2000800003f */
[----:B0-----:R0:W-:Y:S03]  /*f2a0*/  @!P2 SYNCS.ARRIVE.TRANS64 RZ, [R11+URZ], R5 ;  /* 0x000000050bffa9a7 */ /* 0x0011e6000800003f */
[----:B------:R-:W-:-:S06]  /*f2b0*/  UISETP.NE.AND UP0, UPT, UR5, 0x2, UPT ;  /* 0x000000020500788c */ /* 0x000fcc000bf05270 */
[----:B------:R-:W-:-:S13]  /*f2c0*/  PLOP3.LUT P1, PT, PT, PT, UP0, 0x80, 0x0 ;  /* 0x000000000000781c */ /* 0x000fda0003f2f008 */
[----:B0-----:R-:W-:Y:S05]  /*f2d0*/  @P1 BRA `(.L_x_307) ;  /* 0x0000000000041947 */ /* 0x001fea0003800000 */
[----:B------:R-:W-:Y:S01]  /*f2e0*/  BPT.TRAP 0x1 ;  /* 0x000000040000795c */ /* 0x000fe20000300000 */
.L_x_307:
[----:B------:R-:W-:Y:S05]  /*f2f0*/  @P0 BRA `(.L_x_308) ;  /* 0x0000000000040947 */ /* 0x000fea0003800000 */
[----:B------:R-:W-:Y:S01]  /*f300*/  BPT.TRAP 0x1 ;  /* 0x000000040000795c */ /* 0x000fe20000300000 */
.L_x_308:
[----:B------:R-:W2:Y:S01]  /*f310*/  LDL R5, [R1+0x78] ;  /* 0x0000780001057983 */ /* 0x000ea20000100800 */
[----:B-1----:R-:W-:Y:S01]  /*f320*/  IMAD R4, R3, 0x2, R8 ;  /* 0x0000000203047824 */ /* 0x002fe200078e0208 */
[----:B------:R-:W-:Y:S01]  /*f330*/  R2UR UR9, R11 ;  /* 0x000000000b0972ca */ /* 0x000fe200000e0000 */
[----:B------:R-:W-:Y:S01]  /*f340*/  VIADD R14, R14, 0xffffffff ;  /* 0xffffffff0e0e7836 */ /* 0x000fe20000000000 */
[----:B------:R-:W-:Y:S01]  /*f350*/  UIADD3 UR6, UP0, UR26, 0xf0, URZ ;  /* 0x000000f01a067890 */ /* 0x000fe2000ff1e03f */
[--C-:B------:R-:W-:Y:S01]  /*f360*/  IMAD.U32 R4, R4, 0x400, R12.reuse ;  /* 0x0000040004047824 */ /* 0x100fe200078e000c */
[----:B------:R-:W-:Y:S01]  /*f370*/  R2UR UR11, R6 ;  /* 0x00000000060b72ca */ /* 0x000fe200000e0000 */
[----:B------:R-:W-:Y:S01]  /*f380*/  IMAD R12, R3, 0x2000, R12 ;  /* 0x00002000030c7824 */ /* 0x000fe200078e020c */
[----:B------:R-:W-:Y:S01]  /*f390*/  R2UR UR10, R13 ;  /* 0x000000000d0a72ca */ /* 0x000fe200000e0000 */
[----:B------:R-:W-:Y:S01]  /*f3a0*/  UIADD3 UR30, UP1, UR26, 0x1f0, URZ ;  /* 0x000001f01a1e7890 */ /* 0x000fe2000ff3e03f */
[----:B------:R-:W-:Y:S01]  /*f3b0*/  R2UR UR5, R4 ;  /* 0x00000000040572ca */ /* 0x000fe200000e0000 */
[----:B------:R-:W-:Y:S01]  /*f3c0*/  UIADD3.X UR7, URZ, UR27, URZ, UP0, !UPT ;  /* 0x0000001b3f077290 */ /* 0x000fe200087fe43f */
[----:B------:R-:W-:Y:S01]  /*f3d0*/  R2UR UR8, R12 ;  /* 0x000000000c0872ca */ /* 0x000fe200000e0000 */
[----:B------:R-:W-:Y:S01]  /*f3e0*/  VIADD R3, R3, 0x1 ;  /* 0x0000000103037836 */ /* 0x000fe20000000000 */
[----:B------:R-:W-:Y:S01]  /*f3f0*/  R2UR UR23, R7 ;  /* 0x00000000071772ca */ /* 0x000fe200000e0000 */
[----:B------:R-:W-:Y:S01]  /*f400*/  UIADD3.X UR31, URZ, UR27, URZ, UP1, !UPT ;  /* 0x0000001b3f1f7290 */ /* 0x000fe20008ffe43f */
[----:B------:R-:W-:Y:S01]  /*f410*/  ISETP.GT.AND P4, PT, R14, 0x1, PT ;  /* 0x000000010e00780c */ /* 0x000fe20003f84270 */
[----:B------:R-:W-:Y:S01]  /*f420*/  UMOV UR24, 0x30000 ;  /* 0x0003000000187882 */ /* 0x000fe20000000000 */
[----:B------:R-:W-:Y:S01]  /*f430*/  UMOV UR16, 0x0 ;  /* 0x0000000000107882 */ /* 0x000fe20000000000 */
[----:B------:R-:W-:Y:S01]  /*f440*/  UMOV UR17, 0x10000000 ;  /* 0x1000000000117882 */ /* 0x000fe20000000000 */
[----:B------:R-:W-:Y:S01]  /*f450*/  ISETP.NE.AND P1, PT, R3, 0x3, PT ;  /* 0x000000030300780c */ /* 0x000fe20003f25270 */
[----:B------:R-:W-:-:S02]  /*f460*/  VIADD R13, R13, 0x20 ;  /* 0x000000200d0d7836 */ /* 0x000fc40000000000 */
[----:B------:R-:W-:Y:S01]  /*f470*/  UIADD3 UR5, UR5, 0x100, URZ ;  /* 0x0000010005057890 */ /* 0x000fe2000fffe03f */
[----:B------:R-:W-:Y:S01]  /*f480*/  SEL R3, R3, RZ, P1 ;  /* 0x000000ff03037207 */ /* 0x000fe20000800000 */
[----:B------:R-:W-:-:S05]  /*f490*/  UIADD3 UR18, UR8, 0x1900, URZ ;  /* 0x0000190008127890 */ /* 0x000fca000fffe03f */
[----:B------:R-:W-:Y:S01]  /*f4a0*/  UMOV UR8, UR5 ;  /* 0x0000000500087c82 */ /* 0x000fe20008000000 */
[----:B--2---:R-:W-:Y:S02]  /*f4b0*/  R2UR UR12, R5 ;  /* 0x00000000050c72ca */ /* 0x004fe400000e0000 */
[----:B------:R-:W-:-:S04]  /*f4c0*/  SEL R5, RZ, 0x1, P1 ;  /* 0x00000001ff057807 */ /* 0x000fc80000800000 */
[----:B------:R-:W-:-:S07]  /*f4d0*/  LOP3.LUT R2, R2, R5, RZ, 0x3c, !PT ;  /* 0x0000000502027212 */ /* 0x000fce00078e3cff */
[----:B------:R0:W-:Y:S02]  /*f4e0*/  UTMALDG.3D.MULTICAST [UR8], [UR6], UR24, desc[UR16] ;  /* 0x00001008060073b4 */ /* 0x0001e40008011818 */
[----:B0-----:R-:W-:Y:S01]  /*f4f0*/  UMOV UR8, UR18 ;  /* 0x0000001200087c82 */ /* 0x001fe20008000000 */
[----:B------:R-:W-:Y:S02]  /*f500*/  UMOV UR11, UR23 ;  /* 0x00000017000b7c82 */ /* 0x000fe40008000000 */
[----:B------:R0:W-:Y:S02]  /*f510*/  UTMALDG.3D [UR8], [UR30], desc[UR16] ;  /* 0x000010081e0075b4 */ /* 0x0001e40008011000 */
[----:B0-----:R-:W-:Y:S05]  /*f520*/  @P4 BRA `(.L_x_309) ;  /* 0xfffffffc00344947 */ /* 0x001fea000383ffff */
.L_x_305:
[----:B------:R-:W-:Y:S05]  /*f530*/  BSYNC B1 ;  /* 0x0000000000017941 */ /* 0x000fea0003800000 */
.L_x_304:
[----:B------:R-:W2:Y:S01]  /*f540*/  LDL.LU R16, [R1+0x80] ;  /* 0x0000800001107983 */ /* 0x000ea20000300800 */
[----:B------:R-:W-:Y:S01]  /*f550*/  LOP3.LUT P5, RZ, R10, 0xff, RZ, 0xc0, !PT ;  /* 0x000000ff0aff7812 */ /* 0x000fe200078ac0ff */
[----:B------:R-:W-:Y:S01]  /*f560*/  VIADD R4, R9, UR14 ;  /* 0x0000000e09047c36 */ /* 0x000fe20008000000 */
[----:B------:R-:W-:Y:S01]  /*f570*/  UISETP.GE.U32.AND UP0, UPT, UR14, 0x3, UPT ;  /* 0x000000030e00788c */ /* 0x000fe2000bf06070 */
[----:B------:R-:W3:Y:S01]  /*f580*/  LDL.LU R15, [R1+0x84] ;  /* 0x00008400010f7983 */ /* 0x000ee20000300800 */
[----:B------:R-:W-:Y:S01]  /*f590*/  IMAD.U32 R6, RZ, RZ, UR14 ;  /* 0x0000000eff067e24 */ /* 0x000fe2000f8e00ff */
[----:B------:R-:W-:Y:S01]  /*f5a0*/  ULDC.64 UR6, c[0x0][0x650] ;  /* 0x0001940000067ab9 */ /* 0x000fe20000000a00 */
[----:B------:R-:W-:Y:S01]  /*f5b0*/  ISETP.GT.U32.AND P1, PT, R4, 0x2, PT ;  /* 0x000000020400780c */ /* 0x000fe20003f24070 */
[----:B------:R-:W-:Y:S01]  /*f5c0*/  BSSY B1, `(.L_x_310) ;  /* 0x0000074000017945 */ /* 0x000fe20003800000 */
[----:B------:R-:W-:Y:S02]  /*f5d0*/  PLOP3.LUT P4, PT, PT, PT, UP0, 0x80, 0x0 ;  /* 0x000000000000781c */ /* 0x000fe40003f8f008 */
[----:B------:R-:W-:-:S02]  /*f5e0*/  ISETP.LT.U32.AND P1, PT, R6, 0x3, P1 ;  /* 0x000000030600780c */ /* 0x000fc40000f21070 */
[----:B------:R-:W-:Y:S01]  /*f5f0*/  PRMT R10, RZ, 0x7610, R10 ;  /* 0x00007610ff0a7816 */ /* 0x000fe2000000000a */
[----:B------:R-:W0:Y:S01]  /*f600*/  @P5 S2R R8, SR_CgaCtaId ;  /* 0x0000000000085919 */ /* 0x000e220000008800 */
[----:B------:R-:W-:-:S04]  /*f610*/  @P5 MOV R3, 0x400 ;  /* 0x0000040000035802 */ /* 0x000fc80000000f00 */
[----:B0-----:R-:W-:Y:S01]  /*f620*/  @P5 LEA R5, R8, R3, 0x18 ;  /* 0x0000000308055211 */ /* 0x001fe200078ec0ff */
[----:B------:R-:W-:-:S03]  /*f630*/  IMAD.WIDE.U32 R2, R4, -0x55555555, RZ ;  /* 0xaaaaaaab04027825 */ /* 0x000fc600078e00ff */
[----:B------:R0:W-:Y:S01]  /*f640*/  @P5 SYNCS.ARRIVE.TRANS64.A1T0 RZ, [R5+URZ+0x68], RZ ;  /* 0x000068ff05ff59a7 */ /* 0x0001e2000810003f */
[----:B------:R-:W-:Y:S02]  /*f650*/  PRMT R2, RZ, 0x7610, R2 ;  /* 0x00007610ff027816 */ /* 0x000fe40000000002 */
[----:B0-----:R-:W-:Y:S02]  /*f660*/  SHF.R.U32.HI R5, RZ, 0x1, R3 ;  /* 0x00000001ff057819 */ /* 0x001fe40000011603 */
[----:B------:R-:W-:-:S03]  /*f670*/  SEL R3, RZ, 0x1, !P1 ;  /* 0x00000001ff037807 */ /* 0x000fc60004800000 */
[----:B------:R-:W-:Y:S01]  /*f680*/  IMAD R9, R5, -0x3, R4 ;  /* 0xfffffffd05097824 */ /* 0x000fe200078e0204 */
[----:B------:R-:W-:Y:S01]  /*f690*/  LOP3.LUT R0, R0, R3, RZ, 0x3c, !PT ;  /* 0x0000000300007212 */ /* 0x000fe200078e3cff */
[----:B------:R-:W-:Y:S02]  /*f6a0*/  IMAD.MOV.U32 R4, RZ, RZ, -0x1 ;  /* 0xffffffffff047424 */ /* 0x000fe400078e00ff */
[----:B------:R-:W-:Y:S01]  /*f6b0*/  IMAD.MOV.U32 R3, RZ, RZ, -0x1 ;  /* 0xffffffffff037424 */ /* 0x000fe200078e00ff */
[----:B------:R-:W-:Y:S01]  /*f6c0*/  @P4 LOP3.LUT R0, R0, 0x1, R5, 0x78, !PT ;  /* 0x0000000100004812 */ /* 0x000fe200078e7805 */
[----:B------:R-:W-:Y:S01]  /*f6d0*/  IMAD.MOV.U32 R5, RZ, RZ, -0x1 ;  /* 0xffffffffff057424 */ /* 0x000fe200078e00ff */
[----:B---3--:R-:W-:-:S04]  /*f6e0*/  IADD3 R15, P5, R15, UR20, RZ ;  /* 0x000000140f0f7c10 */ /* 0x008fc8000ffbe0ff */
[----:B--2---:R-:W-:Y:S01]  /*f6f0*/  IADD3.X R16, R16, UR15, RZ, P5, !PT ;  /* 0x0000000f10107c10 */ /* 0x004fe2000affe4ff */
[----:B------:R0:W-:Y:S01]  /*f700*/  STL [R1+0x84], R15 ;  /* 0x0000840f01007387 */ /* 0x0001e20000100800 */
[----:B------:R-:W-:-:S03]  /*f710*/  ISETP.GE.U32.AND P1, PT, R15, UR6, PT ;  /* 0x000000060f007c0c */ /* 0x000fc6000bf26070 */
[----:B------:R0:W-:Y:S01]  /*f720*/  STL [R1+0x80], R16 ;  /* 0x0000801001007387 */ /* 0x0001e20000100800 */
[----:B------:R-:W-:-:S03]  /*f730*/  ISETP.GE.U32.AND.EX P1, PT, R16, UR7, PT, P1 ;  /* 0x0000000710007c0c */ /* 0x000fc6000bf26110 */
[----:B------:R0:W-:Y:S04]  /*f740*/  STL [R1+0x88], R5 ;  /* 0x0000880501007387 */ /* 0x0001e80000100800 */
[----:B------:R0:W-:Y:S04]  /*f750*/  STL [R1+0x8c], R4 ;  /* 0x00008c0401007387 */ /* 0x0001e80000100800 */
[----:B------:R0:W-:Y:S02]  /*f760*/  STL [R1+0x78], R3 ;  /* 0x0000780301007387 */ /* 0x0001e40000100800 */
[----:B------:R-:W-:Y:S05]  /*f770*/  @P1 BRA `(.L_x_311) ;  /* 0x0000000400601947 */ /* 0x000fea0003800000 */
[----:B------:R-:W-:Y:S01]  /*f780*/  ULDC.64 UR6, c[0x0][0x628] ;  /* 0x00018a0000067ab9 */ /* 0x000fe20000000a00 */
[----:B------:R-:W1:Y:S01]  /*f790*/  S2R R12, SR_CTAID.X ;  /* 0x00000000000c7919 */ /* 0x000e620000002500 */
[----:B------:R-:W-:Y:S01]  /*f7a0*/  ISETP.NE.U32.AND P1, PT, RZ, UR6, PT ;  /* 0x00000006ff007c0c */ /* 0x000fe2000bf25070 */
[----:B------:R-:W-:Y:S01]  /*f7b0*/  ULDC UR8, c[0x0][0x630] ;  /* 0x00018c0000087ab9 */ /* 0x000fe20000000800 */
[----:B------:R-:W-:Y:S01]  /*f7c0*/  IMAD.MOV.U32 R2, RZ, RZ, R15 ;  /* 0x000000ffff027224 */ /* 0x000fe200078e000f */
[----:B------:R-:W2:Y:S01]  /*f7d0*/  S2R R11, SR_CTAID.Y ;  /* 0x00000000000b7919 */ /* 0x000ea20000002600 */
[----:B------:R-:W-:Y:S01]  /*f7e0*/  ISETP.NE.AND.EX P1, PT, RZ, UR7, PT, P1 ;  /* 0x00000007ff007c0c */ /* 0x000fe2000bf25310 */
[----:B0-----:R-:W-:-:S12]  /*f7f0*/  IMAD.MOV.U32 R3, RZ, RZ, R16 ;  /* 0x000000ffff037224 */ /* 0x001fd800078e0010 */
[----:B------:R-:W-:Y:S05]  /*f800*/  @!P1 BRA `(.L_x_312) ;  /* 0x0000000000289947 */ /* 0x000fea0003800000 */
[----:B------:R-:W-:Y:S02]  /*f810*/  ULDC UR5, c[0x0][0x634] ;  /* 0x00018d0000057ab9 */ /* 0x000fe40000000800 */
[----:B------:R-:W-:-:S05]  /*f820*/  IADD3 R7, P1, R15, UR5, RZ ;  /* 0x000000050f077c10 */ /* 0x000fca000ff3e0ff */
[----:B------:R-:W-:-:S04]  /*f830*/  IMAD.X R13, RZ, RZ, R16, P1 ;  /* 0x000000ffff0d7224 */ /* 0x000fc800008e0610 */
[----:B------:R-:W-:-:S04]  /*f840*/  IMAD.WIDE.U32 R4, R13, UR6, RZ ;  /* 0x000000060d047c25 */ /* 0x000fc8000f8e00ff */
[----:B------:R-:W-:-:S04]  /*f850*/  IMAD.WIDE.U32 R4, P1, R7, UR7, R4 ;  /* 0x0000000707047c25 */ /* 0x000fc8000f820004 */
[----:B------:R-:W-:-:S04]  /*f860*/  IMAD.WIDE.U32 R6, R7, UR6, RZ ;  /* 0x0000000607067c25 */ /* 0x000fc8000f8e00ff */
[----:B------:R-:W-:Y:S01]  /*f870*/  IMAD.X R3, RZ, RZ, RZ, P1 ;  /* 0x000000ffff037224 */ /* 0x000fe200008e06ff */
[----:B------:R-:W-:Y:S01]  /*f880*/  IADD3 RZ, P1, R7, R4, RZ ;  /* 0x0000000407ff7210 */ /* 0x000fe20007f3e0ff */
[----:B------:R-:W-:-:S04]  /*f890*/  IMAD.MOV.U32 R2, RZ, RZ, R5 ;  /* 0x000000ffff027224 */ /* 0x000fc800078e0005 */
[----:B------:R-:W-:-:S08]  /*f8a0*/  IMAD.WIDE.U32.X R2, R13, UR7, R2, P1 ;  /* 0x000000070d027c25 */ /* 0x000fd000088e0402 */
.L_x_312:
[--C-:B------:R-:W-:Y:S01]  /*f8b0*/  SHF.R.U64 R6, R2, UR8, R3.reuse ;  /* 0x0000000802067c19 */ /* 0x100fe20008001203 */
[----:B------:R-:W-:Y:S01]  /*f8c0*/  ULDC.64 UR6, c[0x0][0x620] ;  /* 0x0001880000067ab9 */ /* 0x000fe20000000a00 */
[----:B------:R-:W-:Y:S01]  /*f8d0*/  SHF.R.U32.HI R2, RZ, UR8, R3 ;  /* 0x00000008ff027c19 */ /* 0x000fe20008011603 */
[----:B------:R-:W-:Y:S01]  /*f8e0*/  IMAD.MOV.U32 R3, RZ, RZ, R16 ;  /* 0x000000ffff037224 */ /* 0x000fe200078e0010 */
[----:B------:R-:W-:Y:S01]  /*f8f0*/  IADD3 R5, P1, RZ, -R6, RZ ;  /* 0x80000006ff057210 */ /* 0x000fe20007f3e0ff */
[----:B------:R-:W-:Y:S01]  /*f900*/  ULDC UR5, c[0x0][0x150] ;  /* 0x0000540000057ab9 */ /* 0x000fe20000000800 */
[----:B-1----:R-:W-:Y:S01]  /*f910*/  I2FP.F32.U32 R7, R12 ;  /* 0x0000000c00077245 */ /* 0x002fe20000201000 */
[----:B------:R-:W0:Y:S01]  /*f920*/  LDC R17, c[0x0][0x144] ;  /* 0x00005100ff117b82 */ /* 0x000e220000000800 */
[----:B------:R-:W-:Y:S01]  /*f930*/  ULDC.64 UR8, c[0x0][0x640] ;  /* 0x0001900000087ab9 */ /* 0x000fe20000000a00 */
[----:B------:R-:W-:Y:S01]  /*f940*/  IMAD.X R2, RZ, RZ, ~R2, P1 ;  /* 0x000000ffff027224 */ /* 0x000fe200008e0e02 */
[----:B------:R-:W-:-:S03]  /*f950*/  ISETP.NE.U32.AND P1, PT, RZ, UR8, PT ;  /* 0x00000008ff007c0c */ /* 0x000fc6000bf25070 */
[----:B------:R-:W-:Y:S01]  /*f960*/  IMAD R4, R2, UR6, RZ ;  /* 0x0000000602047c24 */ /* 0x000fe2000f8e02ff */
[----:B------:R-:W-:Y:S01]  /*f970*/  ISETP.NE.AND.EX P1, PT, RZ, UR9, PT, P1 ;  /* 0x00000009ff007c0c */ /* 0x000fe2000bf25310 */
[----:B------:R-:W-:Y:S01]  /*f980*/  IMAD.MOV.U32 R2, RZ, RZ, R15 ;  /* 0x000000ffff027224 */ /* 0x000fe200078e000f */
[----:B------:R-:W1:Y:S03]  /*f990*/  LDC R14, c[0x0][0x148] ;  /* 0x00005200ff0e7b82 */ /* 0x000e660000000800 */
[----:B------:R-:W-:Y:S01]  /*f9a0*/  IMAD.WIDE.U32 R2, R5, UR6, R2 ;  /* 0x0000000605027c25 */ /* 0x000fe2000f8e0002 */
[----:B------:R-:W-:-:S03]  /*f9b0*/  ULDC UR6, c[0x0][0x154] ;  /* 0x0000550000067ab9 */ /* 0x000fc60000000800 */
[----:B------:R-:W-:Y:S02]  /*f9c0*/  IMAD R5, R5, UR7, R4 ;  /* 0x0000000705057c24 */ /* 0x000fe4000f8e0204 */
[----:B------:R-:W-:Y:S01]  /*f9d0*/  FMUL R4, R7, UR5 ;  /* 0x0000000507047c20 */ /* 0x000fe20008400000 */
[----:B------:R-:W-:Y:S01]  /*f9e0*/  ULDC UR5, c[0x0][0x618] ;  /* 0x0001860000057ab9 */ /* 0x000fe20000000800 */
[----:B------:R-:W-:Y:S01]  /*f9f0*/  ULDC UR7, c[0x0][0x608] ;  /* 0x0001820000077ab9 */ /* 0x000fe20000000800 */
[----:B------:R-:W-:-:S03]  /*fa00*/  IMAD.IADD R3, R3, 0x1, R5 ;  /* 0x0000000103037824 */ /* 0x000fc600078e0205 */
[----:B------:R-:W3:Y:S02]  /*fa10*/  F2I.U32.TRUNC.NTZ R4, R4 ;  /* 0x0000000400047305 */ /* 0x000ee4000020f000 */
[----:B------:R-:W-:Y:S02]  /*fa20*/  SHF.R.U64 R7, R2, UR5, R3 ;  /* 0x0000000502077c19 */ /* 0x000fe40008001203 */
[----:B--2---:R-:W-:-:S05]  /*fa30*/  I2FP.F32.U32 R2, R11 ;  /* 0x0000000b00027245 */ /* 0x004fca0000201000 */
[----:B------:R-:W-:Y:S01]  /*fa40*/  FMUL R5, R2, UR6 ;  /* 0x0000000602057c20 */ /* 0x000fe20008400000 */
[----:B------:R-:W-:Y:S01]  /*fa50*/  SHF.R.U32.HI R2, RZ, UR5, R3 ;  /* 0x00000005ff027c19 */ /* 0x000fe20008011603 */
[----:B------:R-:W-:Y:S02]  /*fa60*/  ULDC UR5, c[0x0][0x658] ;  /* 0x0001960000057ab9 */ /* 0x000fe40000000800 */
[----:B------:R2:W4:Y:S01]  /*fa70*/  F2I.U32.TRUNC.NTZ R18, R5 ;  /* 0x0000000500127305 */ /* 0x000522000020f000 */
[----:B------:R-:W-:Y:S01]  /*fa80*/  SHF.R.U64 R16, R7, UR7, R2 ;  /* 0x0000000707107c19 */ /* 0x000fe20008001202 */
[----:B---3--:R-:W-:Y:S01]  /*fa90*/  IMAD.MOV R4, RZ, RZ, -R4 ;  /* 0x000000ffff047224 */ /* 0x008fe200078e0a04 */
[----:B------:R-:W-:-:S03]  /*faa0*/  SHF.R.U32.HI R3, RZ, UR7, R2 ;  /* 0x00000007ff037c19 */ /* 0x000fc60008011602 */
[----:B0-----:R-:W-:Y:S01]  /*fab0*/  IMAD R12, R17, R4, R12 ;  /* 0x00000004110c7224 */ /* 0x001fe200078e020c */
[--C-:B------:R-:W-:Y:S02]  /*fac0*/  SHF.R.U64 R13, R16, UR5, R3.reuse ;  /* 0x00000005100d7c19 */ /* 0x100fe40008001203 */
[----:B------:R-:W-:-:S03]  /*fad0*/  SHF.R.U32.HI R15, RZ, UR5, R3 ;  /* 0x00000005ff0f7c19 */ /* 0x000fc60008011603 */
[----:B------:R-:W-:Y:S02]  /*fae0*/  IMAD.MOV.U32 R2, RZ, RZ, R13 ;  /* 0x000000ffff027224 */ /* 0x000fe400078e000d */
[----:B------:R-:W-:Y:S01]  /*faf0*/  IMAD.MOV.U32 R3, RZ, RZ, R15 ;  /* 0x000000ffff037224 */ /* 0x000fe200078e000f */
[----:B-12-4-:R-:W-:Y:S06]  /*fb00*/  @!P1 BRA `(.L_x_313) ;  /* 0x0000000000289947 */ /* 0x016fec0003800000 */
[----:B------:R-:W-:Y:S02]  /*fb10*/  ULDC UR5, c[0x0][0x64c] ;  /* 0x0001930000057ab9 */ /* 0x000fe40000000800 */
[----:B------:R-:W-:-:S05]  /*fb20*/  IADD3 R3, P1, R13, UR5, RZ ;  /* 0x000000050d037c10 */ /* 0x000fca000ff3e0ff */
[----:B------:R-:W-:-:S04]  /*fb30*/  IMAD.X R15, RZ, RZ, R15, P1 ;  /* 0x000000ffff0f7224 */ /* 0x000fc800008e060f */
[----:B------:R-:W-:-:S04]  /*fb40*/  IMAD.WIDE.U32 R4, R15, UR8, RZ ;  /* 0x000000080f047c25 */ /* 0x000fc8000f8e00ff */
[----:B------:R-:W-:-:S04]  /*fb50*/  IMAD.WIDE.U32 R4, P1, R3, UR9, R4 ;  /* 0x0000000903047c25 */ /* 0x000fc8000f820004 */
[----:B------:R-:W-:-:S04]  /*fb60*/  IMAD.WIDE.U32 R2, R3, UR8, RZ ;  /* 0x0000000803027c25 */ /* 0x000fc8000f8e00ff */
[----:B------:R-:W-:Y:S01]  /*fb70*/  IMAD.MOV.U32 R2, RZ, RZ, R5 ;  /* 0x000000ffff027224 */ /* 0x000fe200078e0005 */
[----:B------:R-:W-:Y:S01]  /*fb80*/  IADD3 RZ, P4, R3, R4, RZ ;  /* 0x0000000403ff7210 */ /* 0x000fe20007f9e0ff */
[----:B------:R-:W-:-:S04]  /*fb90*/  IMAD.X R3, RZ, RZ, RZ, P1 ;  /* 0x000000ffff037224 */ /* 0x000fc800008e06ff */
[----:B------:R-:W-:-:S08]  /*fba0*/  IMAD.WIDE.U32.X R2, R15, UR9, R2, P4 ;  /* 0x000000090f027c25 */ /* 0x000fd0000a0e0402 */
.L_x_313:
[----:B------:R-:W-:Y:S01]  /*fbb0*/  ULDC UR5, c[0x0][0x648] ;  /* 0x0001920000057ab9 */ /* 0x000fe20000000800 */
[----:B------:R-:W-:Y:S01]  /*fbc0*/  IMAD.MOV R18, RZ, RZ, -R18 ;  /* 0x000000ffff127224 */ /* 0x000fe200078e0a12 */
[----:B------:R-:W-:Y:S01]  /*fbd0*/  SHF.R.U64 R3, R2, UR5, R3 ;  /* 0x0000000502037c19 */ /* 0x000fe20008001203 */
[----:B------:R-:W-:Y:S01]  /*fbe0*/  ULDC UR5, c[0x0][0x638] ;  /* 0x00018e0000057ab9 */ /* 0x000fe20000000800 */
[----:B------:R-:W-:Y:S01]  /*fbf0*/  LOP3.LUT R2, R16, UR19, RZ, 0xc0, !PT ;  /* 0x0000001310027c12 */ /* 0x000fe2000f8ec0ff */
[----:B------:R-:W-:Y:S01]  /*fc00*/  @P3 IMAD R12, R14, R18, R11 ;  /* 0x000000120e0c3224 */ /* 0x000fe200078e020b */
[----:B------:R-:W-:Y:S01]  /*fc10*/  ULDC UR6, c[0x0][0x610] ;  /* 0x0001840000067ab9 */ /* 0x000fe20000000800 */
[----:B------:R-:W-:Y:S02]  /*fc20*/  IMAD.MOV R4, RZ, RZ, -R3 ;  /* 0x000000ffff047224 */ /* 0x000fe400078e0a03 */
[----:B------:R-:W-:Y:S01]  /*fc30*/  IMAD R3, R3, UR22, R2 ;  /* 0x0000001603037c24 */ /* 0x000fe2000f8e0202 */
[----:B------:R-:W-:Y:S01]  /*fc40*/  LOP3.LUT R2, R7, UR4, RZ, 0xc0, !PT ;  /* 0x0000000407027c12 */ /* 0x000fe2000f8ec0ff */
[----:B------:R-:W-:Y:S01]  /*fc50*/  IMAD R13, R4, UR5, R13 ;  /* 0x00000005040d7c24 */ /* 0x000fe2000f8e020d */
[----:B------:R-:W-:Y:S01]  /*fc60*/  ULDC UR5, c[0x0][0x600] ;  /* 0x0001800000057ab9 */ /* 0x000fe20000000800 */
[----:B------:R-:W-:-:S02]  /*fc70*/  IMAD.MOV.U32 R5, RZ, RZ, 0x1 ;  /* 0x00000001ff057424 */ /* 0x000fc400078e00ff */
[----:B------:R-:W-:Y:S02]  /*fc80*/  IMAD R3, R3, UR6, R12 ;  /* 0x0000000603037c24 */ /* 0x000fe4000f8e020c */
[--C-:B------:R-:W-:Y:S01]  /*fc90*/  IMAD R4, R13, UR5, R2.reuse ;  /* 0x000000050d047c24 */ /* 0x100fe2000f8e0202 */
[----:B------:R-:W-:-:S04]  /*fca0*/  PRMT R2, R5, 0x7610, R2 ;  /* 0x0000761005027816 */ /* 0x000fc80000000002 */
[----:B------:R-:W-:Y:S02]  /*fcb0*/  SEL R5, R4, R3, !P3 ;  /* 0x0000000304057207 */ /* 0x000fe40005800000 */
[----:B------:R-:W-:-:S03]  /*fcc0*/  SEL R3, R3, R4, !P3 ;  /* 0x0000000403037207 */ /* 0x000fc60005800000 */
[----:B------:R1:W-:Y:S04]  /*fcd0*/  STL [R1+0x8c], R5 ;  /* 0x00008c0501007387 */ /* 0x0003e80000100800 */
[----:B------:R1:W-:Y:S04]  /*fce0*/  STL [R1+0x78], R6 ;  /* 0x0000780601007387 */ /* 0x0003e80000100800 */
[----:B------:R1:W-:Y:S02]  /*fcf0*/  STL [R1+0x88], R3 ;  /* 0x0000880301007387 */ /* 0x0003e40000100800 */
.L_x_311:
[----:B------:R-:W-:Y:S05]  /*fd00*/  BSYNC B1 ;  /* 0x0000000000017941 */ /* 0x000fea0003800000 */
.L_x_310:
[----:B------:R-:W-:-:S13]  /*fd10*/  LOP3.LUT P1, RZ, R2, 0xff, RZ, 0xc0, !PT ;  /* 0x000000ff02ff7812 */ /* 0x000fda000782c0ff */
[----:B------:R-:W-:Y:S05]  /*fd20*/  @P1 BRA `(.L_x_314) ;  /* 0xfffffff000f41947 */ /* 0x000fea000383ffff */
[----:B------:R-:W-:Y:S05]  /*fd30*/  BSYNC B0 ;  /* 0x0000000000007941 */ /* 0x000fea0003800000 */
.L_x_302:
[----:B------:R-:W-:-:S03]  /*fd40*/  UMOV UR5, 0xffffffff ;  /* 0xffffffff00057882 */ /* 0x000fc60000000000 */
[----:B------:R-:W-:Y:S05]  /*fd50*/  BRA.DIV UR5, `(.L_x_315) ;  /* 0x0000000605347947 */ /* 0x000fea000b800000 */
[----:B------:R-:W-:-:S13]  /*fd60*/  ELECT P0, URZ, PT ;  /* 0x00000000003f782f */ /* 0x000fda0003800000 */
.L_x_330:
[----:B------:R-:W-:Y:S04]  /*fd70*/  BSSY B0, `(.L_x_316) ;  /* 0x0000023000007945 */ /* 0x000fe80003800000 */
[----:B------:R-:W-:Y:S05]  /*fd80*/  @!P0 BRA `(.L_x_317) ;  /* 0x0000000000848947 */ /* 0x000fea0003800000 */
[----:B------:R-:W-:-:S04]  /*fd90*/  ULOP3.LUT UR5, UR13, 0x2, URZ, 0xfc, !UPT ;  /* 0x000000020d057892 */ /* 0x000fc8000f8efc3f */
[----:B------:R-:W-:-:S06]  /*fda0*/  UISETP.NE.AND UP0, UPT, UR5, 0x3, UPT ;  /* 0x000000030500788c */ /* 0x000fcc000bf05270 */
[----:B------:R-:W-:-:S13]  /*fdb0*/  PLOP3.LUT P0, PT, PT, PT, UP0, 0x80, 0x0 ;  /* 0x000000000000781c */ /* 0x000fda0003f0f008 */
[----:B------:R-:W-:Y:S05]  /*fdc0*/  @!P0 BRA `(.L_x_318) ;  /* 0x0000000000048947 */ /* 0x000fea0003800000 */
[----:B------:R-:W-:Y:S01]  /*fdd0*/  BPT.TRAP 0x1 ;  /* 0x000000040000795c */ /* 0x000fe20000300000 */
.L_x_318:
[----:B01----:R-:W0:Y:S01]  /*fde0*/  S2R R3, SR_CgaCtaId ;  /* 0x0000000000037919 */ /* 0x003e220000008800 */
[----:B------:R-:W-:Y:S02]  /*fdf0*/  MOV R2, 0x400 ;  /* 0x0000040000027802 */ /* 0x000fe40000000f00 */
[----:B------:R-:W-:Y:S02]  /*fe00*/  SHF.L.U32 R4, R0, 0x1f, RZ ;  /* 0x0000001f00047819 */ /* 0x000fe400000006ff */
[----:B0-----:R-:W-:-:S05]  /*fe10*/  LEA R2, R3, R2, 0x18 ;  /* 0x0000000203027211 */ /* 0x001fca00078ec0ff */
[----:B------:R-:W-:-:S04]  /*fe20*/  VIADD R2, R2, 0x18 ;  /* 0x0000001802027836 */ /* 0x000fc80000000000 */
[C---:B------:R-:W-:Y:S02]  /*fe30*/  IMAD R7, R9.reuse, 0x8, R2 ;  /* 0x0000000809077824 */ /* 0x040fe400078e0202 */
[----:B------:R-:W-:Y:S02]  /*fe40*/  VIADD R9, R9, 0x1 ;  /* 0x0000000109097836 */ /* 0x000fe40000000000 */
[----:B------:R-:W0:Y:S03]  /*fe50*/  SYNCS.PHASECHK.TRANS64.TRYWAIT P0, [R7+URZ], R4 ;  /* 0x00000004070075a7 */ /* 0x000e26000800017f */
[----:B------:R-:W-:-:S04]  /*fe60*/  ISETP.NE.AND P1, PT, R9, 0x3, PT ;  /* 0x000000030900780c */ /* 0x000fc80003f25270 */
[----:B------:R-:W-:Y:S02]  /*fe70*/  SEL R3, RZ, 0x1, P1 ;  /* 0x00000001ff037807 */ /* 0x000fe40000800000 */
[----:B------:R-:W-:Y:S02]  /*fe80*/  SEL R9, R9, RZ, P1 ;  /* 0x000000ff09097207 */ /* 0x000fe40000800000 */
[----:B------:R-:W-:-:S03]  /*fe90*/  LOP3.LUT R11, R0, R3, RZ, 0x3c, !PT ;  /* 0x00000003000b7212 */ /* 0x000fc600078e3cff */
[----:B------:R-:W-:Y:S01]  /*fea0*/  IMAD R6, R9, 0x8, R2 ;  /* 0x0000000809067824 */ /* 0x000fe200078e0202 */
[----:B------:R-:W-:Y:S01]  /*feb0*/  SHF.L.U32 R5, R11, 0x1f, RZ ;  /* 0x0000001f0b057819 */ /* 0x000fe200000006ff */
[----:B0-----:R-:W-:Y:S06]  /*fec0*/  @!P0 BRA `(.L_x_319) ;  /* 0x0000000000fc8947 */ /* 0x001fec0003800000 */
.L_x_331:
[----:B------:R-:W1:Y:S01]  /*fed0*/  SYNCS.PHASECHK.TRANS64.TRYWAIT P0, [R6+URZ], R5 ;  /* 0x00000005060075a7 */ /* 0x000e62000800017f */
[----:B------:R-:W-:-:S05]  /*fee0*/  VIADD R0, R9, 0x1 ;  /* 0x0000000109007836 */ /* 0x000fca0000000000 */
[----:B------:R-:W-:-:S04]  /*fef0*/  ISETP.NE.AND P1, PT, R0, 0x3, PT ;  /* 0x000000030000780c */ /* 0x000fc80003f25270 */
[----:B0-----:R-:W-:Y:S02]  /*ff00*/  SEL R4, RZ, 0x1, P1 ;  /* 0x00000001ff047807 */ /* 0x001fe40000800000 */
[----:B------:R-:W-:Y:S02]  /*ff10*/  SEL R3, R0, RZ, P1 ;  /* 0x000000ff00037207 */ /* 0x000fe40000800000 */
[----:B------:R-:W-:Y:S01]  /*ff20*/  LOP3.LUT R0, R11, R4, RZ, 0x3c, !PT ;  /* 0x000000040b007212 */ /* 0x000fe200078e3cff */
[----:B-1----:R-:W-:Y:S06]  /*ff30*/  @!P0 BRA `(.L_x_320) ;  /* 0x0000000000f48947 */ /* 0x002fec0003800000 */
.L_x_332:
[----:B------:R-:W-:Y:S01]  /*ff40*/  IMAD R3, R3, 0x8, R2 ;  /* 0x0000000803037824 */ /* 0x000fe200078e0202 */
[----:B------:R-:W-:-:S07]  /*ff50*/  SHF.L.U32 R0, R0, 0x1f, RZ ;  /* 0x0000001f00007819 */ /* 0x000fce00000006ff */
.L_x_321:
[----:B-1----:R1:W2:Y:S02]  /*ff60*/  SYNCS.PHASECHK.TRANS64.TRYWAIT P0, [R3+URZ], R0 ;  /* 0x00000000030075a7 */ /* 0x0022a4000800017f */
[----:B--2---:R-:W-:Y:S05]  /*ff70*/  @!P0 NANOSLEEP.SYNCS 0x989680 ;  /* 0x009896800000895d */ /* 0x004fea0003900000 */
[----:B------:R-:W2:Y:S02]  /*ff80*/  @!P0 SYNCS.PHASECHK.TRANS64 P0, [R3+URZ], R0 ;  /* 0x00000000030085a7 */ /* 0x000ea4000800007f */
[----:B--2---:R-:W-:Y:S05]  /*ff90*/  @!P0 BRA `(.L_x_321) ;  /* 0xfffffffc00f08947 */ /* 0x004fea000383ffff */
.L_x_317:
[----:B------:R-:W-:Y:S05]  /*ffa0*/  BSYNC B0 ;  /* 0x0000000000007941 */ /* 0x000fea0003800000 */
.L_x_316:
[----:B------:R-:W-:Y:S05]  /*ffb0*/  EXIT ;  /* 0x000000000000794d */ /* 0x000fea0003800000 */
.L_x_19:
[----:B----4-:R-:W-:-:S04]  /*ffc0*/  IMAD.U32 R3, RZ, RZ, UR17 ;  /* 0x00000011ff037e24 */ /* 0x010fc8000f8e00ff */
[----:B------:R4:W0:Y:S03]  /*ffd0*/  SYNCS.PHASECHK.TRANS64.TRYWAIT P1, [R3+URZ+-0x8], R0 ;  /* 0xfffff800030075a7 */ /* 0x000826000802017f */
[----:B0-----:R-:W-:Y:S05]  /*ffe0*/  @!P1 NANOSLEEP.SYNCS 0x989680 ;  /* 0x009896800000995d */ /* 0x001fea0003900000 */
[----:B------:R-:W0:Y:S02]  /*fff0*/  @!P1 SYNCS.PHASECHK.TRANS64 P1, [R3+URZ+-0x8], R0 ;  /* 0xfffff800030095a7 */ /* 0x000e24000802007f */
[----:B0-----:R-:W-:Y:S05]  /*10000*/  @!P1 BRA `(.L_x_19) ;  /* 0xfffffffc00ec9947 */ /* 0x001fea000383ffff */
[----:B------:R-:W-:Y:S05]  /*10010*/  BRA `(.L_x_322) ;  /* 0xffffff1400d87947 */ /* 0x000fea000383ffff */
.L_x_24:
[----:B-1----:R-:W-:-:S04]  /*10020*/  IMAD.U32 R3, RZ, RZ, UR6 ;  /* 0x00000006ff037e24 */ /* 0x002fc8000f8e00ff */
[----:B------:R1:W2:Y:S03]  /*10030*/  SYNCS.PHASECHK.TRANS64.TRYWAIT P1, [R3+URZ], R0 ;  /* 0x00000000030075a7 */ /* 0x0002a6000802017f */
[----:B--2---:R-:W-:Y:S05]  /*10040*/  @!P1 NANOSLEEP.SYNCS 0x989680 ;  /* 0x009896800000995d */ /* 0x004fea0003900000 */
[----:B------:R-:W2:Y:S02]  /*10050*/  @!P1 SYNCS.PHASECHK.TRANS64 P1, [R3+URZ], R0 ;  /* 0x00000000030095a7 */ /* 0x000ea4000802007f */
[----:B--2---:R-:W-:Y:S05]  /*10060*/  @!P1 BRA `(.L_x_24) ;  /* 0xfffffffc00ec9947 */ /* 0x004fea000383ffff */
[----:B------:R-:W-:Y:S05]  /*10070*/  BRA `(.L_x_23) ;  /* 0xffffff2000447947 */ /* 0x000fea000383ffff */
.L_x_30:
[----:B-----5:R1:W-:Y:S02]  /*10080*/  STL [R1+0xa0], R0 ;  /* 0x0000a00001007387 */ /* 0x0203e40000100800 */
[----:B-1----:R-:W-:-:S04]  /*10090*/  IMAD.U32 R0, RZ, RZ, UR9 ;  /* 0x00000009ff007e24 */ /* 0x002fc8000f8e00ff */
[----:B------:R1:W3:Y:S03]  /*100a0*/  SYNCS.PHASECHK.TRANS64.TRYWAIT P1, [R0+URZ], R229 ;  /* 0x000000e5000075a7 */ /* 0x0002e6000802017f */
[----:B---3--:R-:W-:Y:S05]  /*100b0*/  @!P1 NANOSLEEP.SYNCS 0x989680 ;  /* 0x009896800000995d */ /* 0x008fea0003900000 */
[----:B------:R1:W3:Y:S02]  /*100c0*/  @!P1 SYNCS.PHASECHK.TRANS64 P1, [R0+URZ], R229 ;  /* 0x000000e5000095a7 */ /* 0x0002e4000802007f */
[----:B-1----:R1:W5:Y:S02]  /*100d0*/  LDL.LU R0, [R1+0xa0] ;  /* 0x0000a00001007983 */ /* 0x0023640000300800 */
[----:B-1-3--:R-:W-:Y:S05]  /*100e0*/  @!P1 BRA `(.L_x_30) ;  /* 0xfffffffc00e49947 */ /* 0x00afea000383ffff */
[----:B------:R-:W-:Y:S05]  /*100f0*/  BRA `(.L_x_29) ;  /* 0xffffff3000987947 */ /* 0x000fea000383ffff */
.L_x_38:
[----:B0-----:R-:W-:-:S04]  /*10100*/  IMAD.U32 R25, RZ, RZ, UR17 ;  /* 0x00000011ff197e24 */ /* 0x001fc8000f8e00ff */
[----:B------:R0:W3:Y:S03]  /*10110*/  SYNCS.PHASECHK.TRANS64.TRYWAIT P1, [R25+URZ+0x8], R24 ;  /* 0x00000818190075a7 */ /* 0x0000e6000802017f */
[----:B---3--:R-:W-:Y:S05]  /*10120*/  @!P1 NANOSLEEP.SYNCS 0x989680 ;  /* 0x009896800000995d */ /* 0x008fea0003900000 */
[----:B------:R-:W3:Y:S02]  /*10130*/  @!P1 SYNCS.PHASECHK.TRANS64 P1, [R25+URZ+0x8], R24 ;  /* 0x00000818190095a7 */ /* 0x000ee4000802007f */
[----:B---3--:R-:W-:Y:S05]  /*10140*/  @!P1 BRA `(.L_x_38) ;  /* 0xfffffffc00ec9947 */ /* 0x008fea000383ffff */
[----:B------:R-:W-:Y:S05]  /*10150*/  BRA `(.L_x_323) ;  /* 0xffffff54007c7947 */ /* 0x000fea000383ffff */
.L_x_303:
[----:B------:R-:W-:Y:S01]  /*10160*/  BSSY B1, `(.L_x_324) ;  /* 0x0000006000017945 */ /* 0x000fe20003800000 */
[----:B------:R-:W-:-:S07]  /*10170*/  IMAD.MOV.U32 R2, RZ, RZ, -0x1 ;  /* 0xffffffffff027424 */ /* 0x000fce00078e00ff */
[----:B------:R-:W-:Y:S05]  /*10180*/  WARPSYNC.COLLECTIVE R2, `(.L_x_325) ;  /* 0x00000000020c7348 */ /* 0x000fea0003c00000 */
[----:B------:R-:W-:Y:S02]  /*10190*/  ELECT P1, UR62, PT ;  /* 0x00000000003e782f */ /* 0x000fe40003820000 */
[----:B------:R-:W-:Y:S01]  /*101a0*/  MOV R2, UR62 ;  /* 0x0000003e00027c02 */ /* 0x000fe20008000f00 */
[----:B------:R-:W-:Y:S10]  /*101b0*/  ENDCOLLECTIVE ;  /* 0x000000000000791b */ /* 0x000ff40003800000 */
.L_x_325:
[----:B------:R-:W-:Y:S05]  /*101c0*/  BSYNC B1 ;  /* 0x0000000000017941 */ /* 0x000fea0003800000 */
.L_x_324:
[----:B------:R-:W-:Y:S05]  /*101d0*/  BRA `(.L_x_326) ;  /* 0xffffffec00d47947 */ /* 0x000fea000383ffff */
.L_x_306:
[----:B-1----:R1:W2:Y:S02]  /*101e0*/  SYNCS.PHASECHK.TRANS64.TRYWAIT P1, [R11+URZ+0x18], R4 ;  /* 0x000018040b0075a7 */ /* 0x0022a4000802017f */
[----:B--2---:R-:W-:Y:S05]  /*101f0*/  @!P1 NANOSLEEP.SYNCS 0x989680 ;  /* 0x009896800000995d */ /* 0x004fea0003900000 */
[----:B------:R-:W2:Y:S02]  /*10200*/  @!P1 SYNCS.PHASECHK.TRANS64 P1, [R11+URZ+0x18], R4 ;  /* 0x000018040b0095a7 */ /* 0x000ea4000802007f */
[----:B--2---:R-:W-:Y:S05]  /*10210*/  @!P1 BRA `(.L_x_306) ;  /* 0xfffffffc00f09947 */ /* 0x004fea000383ffff */
[----:B------:R-:W-:Y:S05]  /*10220*/  BRA `(.L_x_327) ;  /* 0xfffffff000187947 */ /* 0x000fea000383ffff */
.L_x_315:
[----:B------:R-:W-:Y:S01]  /*10230*/  BSSY B0, `(.L_x_328) ;  /* 0x0000006000007945 */ /* 0x000fe20003800000 */
[----:B------:R-:W-:-:S07]  /*10240*/  IMAD.MOV.U32 R2, RZ, RZ, -0x1 ;  /* 0xffffffffff027424 */ /* 0x000fce00078e00ff */
[----:B01----:R-:W-:Y:S05]  /*10250*/  WARPSYNC.COLLECTIVE R2, `(.L_x_329) ;  /* 0x00000000020c7348 */ /* 0x003fea0003c00000 */
[----:B------:R-:W-:Y:S02]  /*10260*/  ELECT P1, UR62, PT ;  /* 0x00000000003e782f */ /* 0x000fe40003820000 */
[----:B------:R-:W-:Y:S01]  /*10270*/  MOV R2, UR62 ;  /* 0x0000003e00027c02 */ /* 0x000fe20008000f00 */
[----:B01----:R-:W-:Y:S10]  /*10280*/  ENDCOLLECTIVE ;  /* 0x000000000000791b */ /* 0x003ff40003800000 */
.L_x_329:
[----:B------:R-:W-:Y:S05]  /*10290*/  BSYNC B0 ;  /* 0x0000000000007941 */ /* 0x000fea0003800000 */
.L_x_328:
[----:B------:R-:W-:Y:S01]  /*102a0*/  PLOP3.LUT P0, PT, P1, PT, PT, 0x80, 0x0 ;  /* 0x000000000000781c */ /* 0x000fe20000f0f070 */
[----:B------:R-:W-:-:S12]  /*102b0*/  BRA `(.L_x_330) ;  /* 0xfffffff800ac7947 */ /* 0x000fd8000383ffff */
.L_x_319:
[----:B0-----:R0:W1:Y:S02]  /*102c0*/  SYNCS.PHASECHK.TRANS64.TRYWAIT P0, [R7+URZ], R4 ;  /* 0x00000004070075a7 */ /* 0x001064000800017f */
[----:B-1----:R-:W-:Y:S05]  /*102d0*/  @!P0 NANOSLEEP.SYNCS 0x989680 ;  /* 0x009896800000895d */ /* 0x002fea0003900000 */
[----:B------:R-:W1:Y:S02]  /*102e0*/  @!P0 SYNCS.PHASECHK.TRANS64 P0, [R7+URZ], R4 ;  /* 0x00000004070085a7 */ /* 0x000e64000800007f */
[----:B-1----:R-:W-:Y:S05]  /*102f0*/  @!P0 BRA `(.L_x_319) ;  /* 0xfffffffc00f08947 */ /* 0x002fea000383ffff */
[----:B------:R-:W-:Y:S05]  /*10300*/  BRA `(.L_x_331) ;  /* 0xfffffff800f07947 */ /* 0x000fea000383ffff */
.L_x_320:
[----:B0-----:R0:W1:Y:S02]  /*10310*/  SYNCS.PHASECHK.TRANS64.TRYWAIT P0, [R6+URZ], R5 ;  /* 0x00000005060075a7 */ /* 0x001064000800017f */
[----:B-1----:R-:W-:Y:S05]  /*10320*/  @!P0 NANOSLEEP.SYNCS 0x989680 ;  /* 0x009896800000895d */ /* 0x002fea0003900000 */
[----:B------:R-:W1:Y:S02]  /*10330*/  @!P0 SYNCS.PHASECHK.TRANS64 P0, [R6+URZ], R5 ;  /* 0x00000005060085a7 */ /* 0x000e64000800007f */
[----:B-1----:R-:W-:Y:S05]  /*10340*/  @!P0 BRA `(.L_x_320) ;  /* 0xfffffffc00f08947 */ /* 0x002fea000383ffff */
[----:B------:R-:W-:Y:S05]  /*10350*/  BRA `(.L_x_332) ;  /* 0xfffffff800f87947 */ /* 0x000fea000383ffff */
.L_x_333:
[----:B------:R-:W-:-:S00]  /*10360*/  BRA `(.L_x_333) ;  /* 0xfffffffc00fc7947 */ /* 0x000fc0000383ffff */
[----:B------:R-:W-:-:S00]  /*10370*/  NOP ;  /* 0x0000000000007918 */ /* 0x000fc00000000000 */
        /* <DEDUP_REMOVED lines=8> */
.L_x_334:


//--------------------- .nv.shared._ZN7cutlass13device_kernelINS_4gemm6kernel13GemmUniversalIN4cute5tupleIJiiiiEEENS1_10collective13CollectiveMmaINS1_37MainloopSm90TmaGmmaWarpSpecializedFP8ILi3ENS5_IJNS4_1CILi1EEENSA_ILi2EEESB_EEENS1_32KernelTmaWarpSpecializedPingpongEEENS5_IJNSA_ILi64EEENSA_ILi256EEENSA_ILi32EEEEEENS_12float_e5m2_tENS5_IJlSB_lEEESK_SL_NS4_8TiledMMAINS4_8MMA_AtomIJNS4_4SM904GMMA31MMA_64x256x32_F32E5M2E5M2_SS_TNILNSP_7ScaleInE1ELSR_1EEEEEENS4_6LayoutINS5_IJSB_SB_SB_EEENS5_IJNSA_ILi0EEESW_SW_EEEEENS5_IJNS4_10UnderscoreESZ_SZ_EEEEENS4_23SM90_TMA_LOAD_MULTICASTENS4_14ComposedLayoutINS4_7SwizzleILi1ELi4ELi3EEENS4_18smem_ptr_flag_bitsILi8EEENSU_INS5_IJNSA_ILi8EEESI_EEENS5_IJSI_SB_EEEEEEEvNS4_8identityENS4_13SM90_TMA_LOADES1C_vS1D_EENS_8epilogue10collective6detail29Sm90TmaWarpSpecializedAdapterINS1H_15DefaultEpilogueISK_SL_SL_NS1G_6thread17LinearCombinationISK_Li1EffLNS1L_9ScaleType4KindE0ELNS_15FloatRoundStyleE2ESK_EENS1_15EpilogueDefaultEEEEEvvEEEEvNT_6ParamsE --------------------------
	.section	.nv.shared._ZN7cutlass13device_kernelINS_4gemm6kernel13GemmUniversalIN4cute5tupleIJiiiiEEENS1_10collective13CollectiveMmaINS1_37MainloopSm90TmaGmmaWarpSpecializedFP8ILi3ENS5_IJNS4_1CILi1EEENSA_ILi2EEESB_EEENS1_32KernelTmaWarpSpecializedPingpongEEENS5_IJNSA_ILi64EEENSA_ILi256EEENSA_ILi32EEEEEENS_12float_e5m2_tENS5_IJlSB_lEEESK_SL_NS4_8TiledMMAINS4_8MMA_AtomIJNS4_4SM904GMMA31MMA_64x256x32_F32E5M2E5M2_SS_TNILNSP_7ScaleInE1ELSR_1EEEEEENS4_6LayoutINS5_IJSB_SB_SB_EEENS5_IJNSA_ILi0EEESW_SW_EEEEENS5_IJNS4_10UnderscoreESZ_SZ_EEEEENS4_23SM90_TMA_LOAD_MULTICASTENS4_14ComposedLayoutINS4_7SwizzleILi1ELi4ELi3EEENS4_18smem_ptr_flag_bitsILi8EEENSU_INS5_IJNSA_ILi8EEESI_EEENS5_IJSI_SB_EEEEEEEvNS4_8identityENS4_13SM90_TMA_LOADES1C_vS1D_EENS_8epilogue10collective6detail29Sm90TmaWarpSpecializedAdapterINS1H_15DefaultEpilogueISK_SL_SL_NS1G_6thread17LinearCombinationISK_Li1EffLNS1L_9ScaleType4KindE0ELNS_15FloatRoundStyleE2ESK_EENS1_15EpilogueDefaultEEEEEvvEEEEvNT_6ParamsE,"aw",@nobits
	.sectionflags	@""
	.align	16
	.zero		1024


//--------------------- .nv.shared.reserved.0     --------------------------
	.section	.nv.shared.reserved.0,"aw",@nobits
	.weak		__nv_reservedSMEM_offset_0_alias
	.size		__nv_reservedSMEM_offset_0_alias, 0, 0
	.other		__nv_reservedSMEM_offset_0_alias,@"STO_CUDA_RESERVED_SHARED STV_DEFAULT"
__nv_reservedSMEM_offset_0_alias:
	.zero		0


//--------------------- .nv.global                --------------------------
	.section	.nv.global,"aw",@nobits
.nv.global:
	.type		_ZN39_INTERNAL_16a264ab_4_k_cu_cf885155_42904cute1_E,@object
	.size		_ZN39_INTERNAL_16a264ab_4_k_cu_cf885155_42904cute1_E,(_ZN39_INTERNAL_16a264ab_4_k_cu_cf885155_42904cuda3std3__45__cpo6cbeginE - _ZN39_INTERNAL_16a264ab_4_k_cu_cf885155_42904cute1_E)
_ZN39_INTERNAL_16a264ab_4_k_cu_cf885155_42904cute1_E:
	.zero		1
	.type		_ZN39_INTERNAL_16a264ab_4_k_cu_cf885155_42904cuda3std3__45__cpo6cbeginE,@object
	.size		_ZN39_INTERNAL_16a264ab_4_k_cu_cf885155_42904cuda3std3__45__cpo6cbeginE,(_ZN39_INTERNAL_16a264ab_4_k_cu_cf885155_42904cuda3std3__48in_placeE - _ZN39_INTERNAL_16a264ab_4_k_cu_cf885155_42904cuda3std3__45__cpo6cbeginE)
_ZN39_INTERNAL_16a264ab_4_k_cu_cf885155_42904cuda3std3__45__cpo6cbeginE:
	.zero		1
	.type		_ZN39_INTERNAL_16a264ab_4_k_cu_cf885155_42904cuda3std3__48in_placeE,@object
	.size		_ZN39_INTERNAL_16a264ab_4_k_cu_cf885155_42904cuda3std3__48in_placeE,(_ZN39_INTERNAL_16a264ab_4_k_cu_cf885155_42904cuda3std6ranges3__45__cpo9iter_moveE - _ZN39_INTERNAL_16a264ab_4_k_cu_cf885155_42904cuda3std3__48in_placeE)
_ZN39_INTERNAL_16a264ab_4_k_cu_cf885155_42904cuda3std3__48in_placeE:
	.zero		1
	.type		_ZN39_INTERNAL_16a264ab_4_k_cu_cf885155_42904cuda3std6ranges3__45__cpo9iter_moveE,@object
	.size		_ZN39_INTERNAL_16a264ab_4_k_cu_cf885155_42904cuda3std6ranges3__45__cpo9iter_moveE,(_ZN39_INTERNAL_16a264ab_4_k_cu_cf885155_42904cuda3std3__45__cpo5beginE - _ZN39_INTERNAL_16a264ab_4_k_cu_cf885155_42904cuda3std6ranges3__45__cpo9iter_moveE)
_ZN39_INTERNAL_16a264ab_4_k_cu_cf885155_42904cuda3std6ranges3__45__cpo9iter_moveE:
	.zero		1
	.type		_ZN39_INTERNAL_16a264ab_4_k_cu_cf885155_42904cuda3std3__45__cpo5beginE,@object
	.size		_ZN39_INTERNAL_16a264ab_4_k_cu_cf885155_42904cuda3std3__45__cpo5beginE,(_ZN39_INTERNAL_16a264ab_4_k_cu_cf885155_42904cuda3std3__441_GLOBAL__N__16a264ab_4_k_cu_cf885155_42906ignoreE - _ZN39_INTERNAL_16a264ab_4_k_cu_cf885155_42904cuda3std3__45__cpo5beginE)
_ZN39_INTERNAL_16a264ab_4_k_cu_cf885155_42904cuda3std3__45__cpo5beginE:
	.zero		1
	.type		_ZN39_INTERNAL_16a264ab_4_k_cu_cf885155_42904cuda3std3__441_GLOBAL__N__16a264ab_4_k_cu_cf885155_42906ignoreE,@object
	.size		_ZN39_INTERNAL_16a264ab_4_k_cu_cf885155_42904cuda3std3__441_GLOBAL__N__16a264ab_4_k_cu_cf885155_42906ignoreE,(_ZN39_INTERNAL_16a264ab_4_k_cu_cf885155_42904cute7productE - _ZN39_INTERNAL_16a264ab_4_k_cu_cf885155_42904cuda3std3__441_GLOBAL__N__16a264ab_4_k_cu_cf885155_42906ignoreE)
_ZN39_INTERNAL_16a264ab_4_k_cu_cf885155_42904cuda3std3__441_GLOBAL__N__16a264ab_4_k_cu_cf885155_42906ignoreE:
	.zero		1
	.type		_ZN39_INTERNAL_16a264ab_4_k_cu_cf885155_42904cute7productE,@object
	.size		_ZN39_INTERNAL_16a264ab_4_k_cu_cf885155_42904cute7productE,(_ZN39_INTERNAL_16a264ab_4_k_cu_cf885155_42904cuda3std3__45__cpo3endE - _ZN39_INTERNAL_16a264ab_4_k_cu_cf885155_42904cute7productE)
_ZN39_INTERNAL_16a264ab_4_k_cu_cf885155_42904cute7productE:
	.zero		1
	.type		_ZN39_INTERNAL_16a264ab_4_k_cu_cf885155_42904cuda3std3__45__cpo3endE,@object
	.size		_ZN39_INTERNAL_16a264ab_4_k_cu_cf885155_42904cuda3std3__45__cpo3endE,(_ZN39_INTERNAL_16a264ab_4_k_cu_cf885155_42904cuda3std3__419piecewise_constructE - _ZN39_INTERNAL_16a264ab_4_k_cu_cf885155_42904cuda3std3__45__cpo3endE)
_ZN39_INTERNAL_16a264ab_4_k_cu_cf885155_42904cuda3std3__45__cpo3endE:
	.zero		1
	.type		_ZN39_INTERNAL_16a264ab_4_k_cu_cf885155_42904cuda3std3__419piecewise_constructE,@object
	.size		_ZN39_INTERNAL_16a264ab_4_k_cu_cf885155_42904cuda3std3__419piecewise_constructE,(_ZN39_INTERNAL_16a264ab_4_k_cu_cf885155_42904cuda3std3__45__cpo4cendE - _ZN39_INTERNAL_16a264ab_4_k_cu_cf885155_42904cuda3std3__419piecewise_constructE)
_ZN39_INTERNAL_16a264ab_4_k_cu_cf885155_42904cuda3std3__419piecewise_constructE:
	.zero		1
	.type		_ZN39_INTERNAL_16a264ab_4_k_cu_cf885155_42904cuda3std3__45__cpo4cendE,@object
	.size		_ZN39_INTERNAL_16a264ab_4_k_cu_cf885155_42904cuda3std3__45__cpo4cendE,(_ZN39_INTERNAL_16a264ab_4_k_cu_cf885155_42904cuda3std6ranges3__45__cpo4swapE - _ZN39_INTERNAL_16a264ab_4_k_cu_cf885155_42904cuda3std3__45__cpo4cendE)
_ZN39_INTERNAL_16a264ab_4_k_cu_cf885155_42904cuda3std3__45__cpo4cendE:
	.zero		1
	.type		_ZN39_INTERNAL_16a264ab_4_k_cu_cf885155_42904cuda3std6ranges3__45__cpo4swapE,@object
	.size		_ZN39_INTERNAL_16a264ab_4_k_cu_cf885155_42904cuda3std6ranges3__45__cpo4swapE,(.L_7 - _ZN39_INTERNAL_16a264ab_4_k_cu_cf885155_42904cuda3std6ranges3__45__cpo4swapE)
_ZN39_INTERNAL_16a264ab_4_k_cu_cf885155_42904cuda3std6ranges3__45__cpo4swapE:
	.zero		1
.L_7:


//--------------------- .nv.constant0._ZN7cutlass13device_kernelINS_4gemm6kernel13GemmUniversalIN4cute5tupleIJiiiiEEENS1_10collective13CollectiveMmaINS1_37MainloopSm90TmaGmmaWarpSpecializedFP8ILi3ENS5_IJNS4_1CILi1EEENSA_ILi2EEESB_EEENS1_32KernelTmaWarpSpecializedPingpongEEENS5_IJNSA_ILi64EEENSA_ILi256EEENSA_ILi32EEEEEENS_12float_e5m2_tENS5_IJlSB_lEEESK_SL_NS4_8TiledMMAINS4_8MMA_AtomIJNS4_4SM904GMMA31MMA_64x256x32_F32E5M2E5M2_SS_TNILNSP_7ScaleInE1ELSR_1EEEEEENS4_6LayoutINS5_IJSB_SB_SB_EEENS5_IJNSA_ILi0EEESW_SW_EEEEENS5_IJNS4_10UnderscoreESZ_SZ_EEEEENS4_23SM90_TMA_LOAD_MULTICASTENS4_14ComposedLayoutINS4_7SwizzleILi1ELi4ELi3EEENS4_18smem_ptr_flag_bitsILi8EEENSU_INS5_IJNSA_ILi8EEESI_EEENS5_IJSI_SB_EEEEEEEvNS4_8identityENS4_13SM90_TMA_LOADES1C_vS1D_EENS_8epilogue10collective6detail29Sm90TmaWarpSpecializedAdapterINS1H_15DefaultEpilogueISK_SL_SL_NS1G_6thread17LinearCombinationISK_Li1EffLNS1L_9ScaleType4KindE0ELNS_15FloatRoundStyleE2ESK_EENS1_15EpilogueDefaultEEEEEvvEEEEvNT_6ParamsE --------------------------
	.section	.nv.constant0._ZN7cutlass13device_kernelINS_4gemm6kernel13GemmUniversalIN4cute5tupleIJiiiiEEENS1_10collective13CollectiveMmaINS1_37MainloopSm90TmaGmmaWarpSpecializedFP8ILi3ENS5_IJNS4_1CILi1EEENSA_ILi2EEESB_EEENS1_32KernelTmaWarpSpecializedPingpongEEENS5_IJNSA_ILi64EEENSA_ILi256EEENSA_ILi32EEEEEENS_12float_e5m2_tENS5_IJlSB_lEEESK_SL_NS4_8TiledMMAINS4_8MMA_AtomIJNS4_4SM904GMMA31MMA_64x256x32_F32E5M2E5M2_SS_TNILNSP_7ScaleInE1ELSR_1EEEEEENS4_6LayoutINS5_IJSB_SB_SB_EEENS5_IJNSA_ILi0EEESW_SW_EEEEENS5_IJNS4_10UnderscoreESZ_SZ_EEEEENS4_23SM90_TMA_LOAD_MULTICASTENS4_14ComposedLayoutINS4_7SwizzleILi1ELi4ELi3EEENS4_18smem_ptr_flag_bitsILi8EEENSU_INS5_IJNSA_ILi8EEESI_EEENS5_IJSI_SB_EEEEEEEvNS4_8identityENS4_13SM90_TMA_LOADES1C_vS1D_EENS_8epilogue10collective6detail29Sm90TmaWarpSpecializedAdapterINS1H_15DefaultEpilogueISK_SL_SL_NS1G_6thread17LinearCombinationISK_Li1EffLNS1L_9ScaleType4KindE0ELNS_15FloatRoundStyleE2ESK_EENS1_15EpilogueDefaultEEEEEvvEEEEvNT_6ParamsE,"a",@progbits
	.sectionflags	@""
	.align	4
.nv.constant0._ZN7cutlass13device_kernelINS_4gemm6kernel13GemmUniversalIN4cute5tupleIJiiiiEEENS1_10collective13CollectiveMmaINS1_37MainloopSm90TmaGmmaWarpSpecializedFP8ILi3ENS5_IJNS4_1CILi1EEENSA_ILi2EEESB_EEENS1_32KernelTmaWarpSpecializedPingpongEEENS5_IJNSA_ILi64EEENSA_ILi256EEENSA_ILi32EEEEEENS_12float_e5m2_tENS5_IJlSB_lEEESK_SL_NS4_8TiledMMAINS4_8MMA_AtomIJNS4_4SM904GMMA31MMA_64x256x32_F32E5M2E5M2_SS_TNILNSP_7ScaleInE1ELSR_1EEEEEENS4_6LayoutINS5_IJSB_SB_SB_EEENS5_IJNSA_ILi0EEESW_SW_EEEEENS5_IJNS4_10UnderscoreESZ_SZ_EEEEENS4_23SM90_TMA_LOAD_MULTICASTENS4_14ComposedLayoutINS4_7SwizzleILi1ELi4ELi3EEENS4_18smem_ptr_flag_bitsILi8EEENSU_INS5_IJNSA_ILi8EEESI_EEENS5_IJSI_SB_EEEEEEEvNS4_8identityENS4_13SM90_TMA_LOADES1C_vS1D_EENS_8epilogue10collective6detail29Sm90TmaWarpSpecializedAdapterINS1H_15DefaultEpilogueISK_SL_SL_NS1G_6thread17LinearCombinationISK_Li1EffLNS1L_9ScaleType4KindE0ELNS_15FloatRoundStyleE2ESK_EENS1_15EpilogueDefaultEEEEEvvEEEEvNT_6ParamsE:
	.zero		1664


//--------------------- SYMBOLS --------------------------

	.type		.nv.reservedSmem.offset0,@object
	.size		.nv.reservedSmem.offset0,0x4
